	.target	sm_100a

	.elftype	@"ET_EXEC"


//--------------------- .note.nv.tkinfo           --------------------------
	.section	.note.nv.tkinfo,"",@"SHT_NOTE"
	.sectionflags	@"SHF_NOTE_NV_TKINFO"
	.tkinfo
        /*0018*/ 	.word	0x00000002
        /*0030*/ 	.string	""
        /*0030*/ 	.string	"ptxas"
        /*0030*/ 	.string	"Cuda compilation tools, release 13.0, V13.0.88"
        /*0030*/ 	.string	"Build cuda_13.0.r13.0/compiler.36424714_0"
        /*0030*/ 	.string	"-arch sm_100a -m 64 "



//--------------------- .note.nv.cuinfo           --------------------------
	.section	.note.nv.cuinfo,"",@"SHT_NOTE"
	.sectionflags	@"SHF_NOTE_NV_CUINFO"
        /*0018*/ 	.short	0x0002
        /*001a*/ 	.short	0x0064
        /*001c*/ 	.short	0x0082
	.zero		2


//--------------------- .nv.info                  --------------------------
	.section	.nv.info,"",@"SHT_CUDA_INFO"
	.align	4


	//----- nvinfo : EIATTR_REGCOUNT
	.align		4
        /*0000*/ 	.byte	0x04, 0x2f
        /*0002*/ 	.short	(.L_19 - .L_18)
	.align		4
.L_18:
        /*0004*/ 	.word	index@(_ZN7cutlass13device_kernelINS_4gemm6kernel13GemmUniversalIN4cute5tupleIJiiiiEEENS1_10collective13CollectiveMmaINS1_35MainloopSm100TmaUmmaWarpSpecializedILi3ELi2ELi4ENS5_IJNS4_1CILi4EEENSA_ILi2EEENSA_ILi1EEEEEEEENS5_IJNSA_ILi64EEESG_NSA_ILi128EEEEEEfNS5_IJlSD_lEEEfSJ_NS4_8TiledMMAINS4_8MMA_AtomIJNS4_17SM100_MMA_TF32_SSINS_10tfloat32_tESN_fLi64ELi64ELNS4_4UMMA5MajorE0ELSP_0ELNSO_7ScaleInE0ELSQ_0EEEEEENS4_6LayoutINS5_IJSD_SD_SD_EEENS5_IJNSA_ILi0EEESV_SV_EEEEENS5_IJNS4_10UnderscoreESY_SY_EEEEENS4_23SM90_TMA_LOAD_MULTICASTENS4_14ComposedLayoutINS4_7SwizzleILi3ELi4ELi3EEENS4_18smem_ptr_flag_bitsILi32EEENST_INS5_IJNSA_ILi8EEENSA_ILi32EEEEEENS5_IJS18_SD_EEEEEEEvNS4_8identityES11_S1C_vS1D_EENS_8epilogue10collective18CollectiveEpilogueINS1F_23Sm100TmaWarpSpecializedILi3ELi2ELi16ELb1ELb0EEEJSI_NS5_IJNST_ISG_SD_EENST_IS18_SD_EEEEEfSJ_fSJ_NS1F_6fusion15FusionCallbacksIS1J_NS1N_17LinearCombinationIffffLNS_15FloatRoundStyleE2EEESI_S1M_JEEENS4_5SM1004TMEM4LOAD26SM100_TMEM_LOAD_16dp128b8xENS4_13SM90_TMA_LOADES1C_NS4_17SM75_U32x4_LDSM_NENS4_14SM90_TMA_STOREES1C_NS4_17SM90_U32x4_STSM_NENS4_39AutoVectorizingCopyWithAssumedAlignmentILi128EEEEEEvvEEEEvNT_6ParamsE)
        /*0008*/ 	.word	0x0000004f


	//----- nvinfo : EIATTR_FRAME_SIZE
	.align		4
.L_19:
        /*000c*/ 	.byte	0x04, 0x11
        /*000e*/ 	.short	(.L_21 - .L_20)
	.align		4
.L_20:
        /*0010*/ 	.word	index@($__internal_2_$__cuda_sm10x_tcgen05_guardrail_trap_unallocated_columns_being_dealloced)
        /*0014*/ 	.word	0x00000000


	//----- nvinfo : EIATTR_FRAME_SIZE
	.align		4
.L_21:
        /*0018*/ 	.byte	0x04, 0x11
        /*001a*/ 	.short	(.L_23 - .L_22)
	.align		4
.L_22:
        /*001c*/ 	.word	index@($__internal_1_$__cuda_sm10x_tcgen05_guardrail_trap_phase_invalid_during_alloc)
        /*0020*/ 	.word	0x00000000


	//----- nvinfo : EIATTR_FRAME_SIZE
	.align		4
.L_23:
        /*0024*/ 	.byte	0x04, 0x11
        /*0026*/ 	.short	(.L_25 - .L_24)
	.align		4
.L_24:
        /*0028*/ 	.word	index@($__internal_0_$__cuda_sm10x_tcgen05_guardrail_trap_col_being_dealloced_not_returned_by_alloc)
        /*002c*/ 	.word	0x00000000


	//----- nvinfo : EIATTR_FRAME_SIZE
	.align		4
.L_25:
        /*0030*/ 	.byte	0x04, 0x11
        /*0032*/ 	.short	(.L_27 - .L_26)
	.align		4
.L_26:
        /*0034*/ 	.word	index@(_ZN7cutlass13device_kernelINS_4gemm6kernel13GemmUniversalIN4cute5tupleIJiiiiEEENS1_10collective13CollectiveMmaINS1_35MainloopSm100TmaUmmaWarpSpecializedILi3ELi2ELi4ENS5_IJNS4_1CILi4EEENSA_ILi2EEENSA_ILi1EEEEEEEENS5_IJNSA_ILi64EEESG_NSA_ILi128EEEEEEfNS5_IJlSD_lEEEfSJ_NS4_8TiledMMAINS4_8MMA_AtomIJNS4_17SM100_MMA_TF32_SSINS_10tfloat32_tESN_fLi64ELi64ELNS4_4UMMA5MajorE0ELSP_0ELNSO_7ScaleInE0ELSQ_0EEEEEENS4_6LayoutINS5_IJSD_SD_SD_EEENS5_IJNSA_ILi0EEESV_SV_EEEEENS5_IJNS4_10UnderscoreESY_SY_EEEEENS4_23SM90_TMA_LOAD_MULTICASTENS4_14ComposedLayoutINS4_7SwizzleILi3ELi4ELi3EEENS4_18smem_ptr_flag_bitsILi32EEENST_INS5_IJNSA_ILi8EEENSA_ILi32EEEEEENS5_IJS18_SD_EEEEEEEvNS4_8identityES11_S1C_vS1D_EENS_8epilogue10collective18CollectiveEpilogueINS1F_23Sm100TmaWarpSpecializedILi3ELi2ELi16ELb1ELb0EEEJSI_NS5_IJNST_ISG_SD_EENST_IS18_SD_EEEEEfSJ_fSJ_NS1F_6fusion15FusionCallbacksIS1J_NS1N_17LinearCombinationIffffLNS_15FloatRoundStyleE2EEESI_S1M_JEEENS4_5SM1004TMEM4LOAD26SM100_TMEM_LOAD_16dp128b8xENS4_13SM90_TMA_LOADES1C_NS4_17SM75_U32x4_LDSM_NENS4_14SM90_TMA_STOREES1C_NS4_17SM90_U32x4_STSM_NENS4_39AutoVectorizingCopyWithAssumedAlignmentILi128EEEEEEvvEEEEvNT_6ParamsE)
        /*0038*/ 	.word	0x00000000


	//----- nvinfo : EIATTR_MIN_STACK_SIZE
	.align		4
.L_27:
        /*003c*/ 	.byte	0x04, 0x12
        /*003e*/ 	.short	(.L_29 - .L_28)
	.align		4
.L_28:
        /*0040*/ 	.word	index@(_ZN7cutlass13device_kernelINS_4gemm6kernel13GemmUniversalIN4cute5tupleIJiiiiEEENS1_10collective13CollectiveMmaINS1_35MainloopSm100TmaUmmaWarpSpecializedILi3ELi2ELi4ENS5_IJNS4_1CILi4EEENSA_ILi2EEENSA_ILi1EEEEEEEENS5_IJNSA_ILi64EEESG_NSA_ILi128EEEEEEfNS5_IJlSD_lEEEfSJ_NS4_8TiledMMAINS4_8MMA_AtomIJNS4_17SM100_MMA_TF32_SSINS_10tfloat32_tESN_fLi64ELi64ELNS4_4UMMA5MajorE0ELSP_0ELNSO_7ScaleInE0ELSQ_0EEEEEENS4_6LayoutINS5_IJSD_SD_SD_EEENS5_IJNSA_ILi0EEESV_SV_EEEEENS5_IJNS4_10UnderscoreESY_SY_EEEEENS4_23SM90_TMA_LOAD_MULTICASTENS4_14ComposedLayoutINS4_7SwizzleILi3ELi4ELi3EEENS4_18smem_ptr_flag_bitsILi32EEENST_INS5_IJNSA_ILi8EEENSA_ILi32EEEEEENS5_IJS18_SD_EEEEEEEvNS4_8identityES11_S1C_vS1D_EENS_8epilogue10collective18CollectiveEpilogueINS1F_23Sm100TmaWarpSpecializedILi3ELi2ELi16ELb1ELb0EEEJSI_NS5_IJNST_ISG_SD_EENST_IS18_SD_EEEEEfSJ_fSJ_NS1F_6fusion15FusionCallbacksIS1J_NS1N_17LinearCombinationIffffLNS_15FloatRoundStyleE2EEESI_S1M_JEEENS4_5SM1004TMEM4LOAD26SM100_TMEM_LOAD_16dp128b8xENS4_13SM90_TMA_LOADES1C_NS4_17SM75_U32x4_LDSM_NENS4_14SM90_TMA_STOREES1C_NS4_17SM90_U32x4_STSM_NENS4_39AutoVectorizingCopyWithAssumedAlignmentILi128EEEEEEvvEEEEvNT_6ParamsE)
        /*0044*/ 	.word	0x00000000
.L_29:


//--------------------- .nv.compat                --------------------------
	.section	.nv.compat,"",@"SHT_CUDA_COMPAT_INFO"
	.align	4
        /*0000*/ 	.byte	0x02, 0x09, 0x01, 0x00, 0x02, 0x02, 0x02, 0x00, 0x02, 0x05, 0x05, 0x00, 0x03, 0x07, 0x01, 0x01
        /*0010*/ 	.byte	0x02, 0x03, 0x01, 0x00, 0x02, 0x06, 0x01, 0x00, 0x04, 0x0b, 0x08, 0x00, 0x09, 0x00, 0x00, 0x00
        /*0020*/ 	.byte	0x00, 0x00, 0x00, 0x00


//--------------------- .nv.info._ZN7cutlass13device_kernelINS_4gemm6kernel13GemmUniversalIN4cute5tupleIJiiiiEEENS1_10collective13CollectiveMmaINS1_35MainloopSm100TmaUmmaWarpSpecializedILi3ELi2ELi4ENS5_IJNS4_1CILi4EEENSA_ILi2EEENSA_ILi1EEEEEEEENS5_IJNSA_ILi64EEESG_NSA_ILi128EEEEEEfNS5_IJlSD_lEEEfSJ_NS4_8TiledMMAINS4_8MMA_AtomIJNS4_17SM100_MMA_TF32_SSINS_10tfloat32_tESN_fLi64ELi64ELNS4_4UMMA5MajorE0ELSP_0ELNSO_7ScaleInE0ELSQ_0EEEEEENS4_6LayoutINS5_IJSD_SD_SD_EEENS5_IJNSA_ILi0EEESV_SV_EEEEENS5_IJNS4_10UnderscoreESY_SY_EEEEENS4_23SM90_TMA_LOAD_MULTICASTENS4_14ComposedLayoutINS4_7SwizzleILi3ELi4ELi3EEENS4_18smem_ptr_flag_bitsILi32EEENST_INS5_IJNSA_ILi8EEENSA_ILi32EEEEEENS5_IJS18_SD_EEEEEEEvNS4_8identityES11_S1C_vS1D_EENS_8epilogue10collective18CollectiveEpilogueINS1F_23Sm100TmaWarpSpecializedILi3ELi2ELi16ELb1ELb0EEEJSI_NS5_IJNST_ISG_SD_EENST_IS18_SD_EEEEEfSJ_fSJ_NS1F_6fusion15FusionCallbacksIS1J_NS1N_17LinearCombinationIffffLNS_15FloatRoundStyleE2EEESI_S1M_JEEENS4_5SM1004TMEM4LOAD26SM100_TMEM_LOAD_16dp128b8xENS4_13SM90_TMA_LOADES1C_NS4_17SM75_U32x4_LDSM_NENS4_14SM90_TMA_STOREES1C_NS4_17SM90_U32x4_STSM_NENS4_39AutoVectorizingCopyWithAssumedAlignmentILi128EEEEEEvvEEEEvNT_6ParamsE --------------------------
	.section	.nv.info._ZN7cutlass13device_kernelINS_4gemm6kernel13GemmUniversalIN4cute5tupleIJiiiiEEENS1_10collective13CollectiveMmaINS1_35MainloopSm100TmaUmmaWarpSpecializedILi3ELi2ELi4ENS5_IJNS4_1CILi4EEENSA_ILi2EEENSA_ILi1EEEEEEEENS5_IJNSA_ILi64EEESG_NSA_ILi128EEEEEEfNS5_IJlSD_lEEEfSJ_NS4_8TiledMMAINS4_8MMA_AtomIJNS4_17SM100_MMA_TF32_SSINS_10tfloat32_tESN_fLi64ELi64ELNS4_4UMMA5MajorE0ELSP_0ELNSO_7ScaleInE0ELSQ_0EEEEEENS4_6LayoutINS5_IJSD_SD_SD_EEENS5_IJNSA_ILi0EEESV_SV_EEEEENS5_IJNS4_10UnderscoreESY_SY_EEEEENS4_23SM90_TMA_LOAD_MULTICASTENS4_14ComposedLayoutINS4_7SwizzleILi3ELi4ELi3EEENS4_18smem_ptr_flag_bitsILi32EEENST_INS5_IJNSA_ILi8EEENSA_ILi32EEEEEENS5_IJS18_SD_EEEEEEEvNS4_8identityES11_S1C_vS1D_EENS_8epilogue10collective18CollectiveEpilogueINS1F_23Sm100TmaWarpSpecializedILi3ELi2ELi16ELb1ELb0EEEJSI_NS5_IJNST_ISG_SD_EENST_IS18_SD_EEEEEfSJ_fSJ_NS1F_6fusion15FusionCallbacksIS1J_NS1N_17LinearCombinationIffffLNS_15FloatRoundStyleE2EEESI_S1M_JEEENS4_5SM1004TMEM4LOAD26SM100_TMEM_LOAD_16dp128b8xENS4_13SM90_TMA_LOADES1C_NS4_17SM75_U32x4_LDSM_NENS4_14SM90_TMA_STOREES1C_NS4_17SM90_U32x4_STSM_NENS4_39AutoVectorizingCopyWithAssumedAlignmentILi128EEEEEEvvEEEEvNT_6ParamsE,"",@"SHT_CUDA_INFO"
	.sectionflags	@""
	.align	4


	//----- nvinfo : EIATTR_CUDA_API_VERSION
	.align		4
        /*0000*/ 	.byte	0x04, 0x37
        /*0002*/ 	.short	(.L_31 - .L_30)
.L_30:
        /*0004*/ 	.word	0x00000082


	//----- nvinfo : EIATTR_KPARAM_INFO
	.align		4
.L_31:
        /*0008*/ 	.byte	0x04, 0x17
        /*000a*/ 	.short	(.L_33 - .L_32)
.L_32:
        /*000c*/ 	.word	0x00000000
        /*0010*/ 	.short	0x0000
        /*0012*/ 	.short	0x0000
        /*0014*/ 	.byte	0x00, 0xf0, 0x01, 0x20


	//----- nvinfo : EIATTR_AT_ENTRY_FRAGMENTS
	.align		4
.L_33:
        /*0018*/ 	.byte	0x04, 0x4f
        /*001a*/ 	.short	(.L_35 - .L_34)


	//   ....[0]....
.L_34:
        /*001c*/ 	.word	0x00000006


	//----- nvinfo : EIATTR_RESERVED_SMEM_USED
	.align		4
.L_35:
        /*0020*/ 	.byte	0x01, 0x41
	.zero		2


	//----- nvinfo : EIATTR_SPARSE_MMA_MASK
	.align		4
        /*0024*/ 	.byte	0x03, 0x50
        /*0026*/ 	.short	0x0000


	//----- nvinfo : EIATTR_TCGEN05_1CTA_USED
	.align		4
        /*0028*/ 	.byte	0x01, 0x51
	.zero		2


	//----- nvinfo : EIATTR_MAXREG_COUNT
	.align		4
        /*002c*/ 	.byte	0x03, 0x1b
        /*002e*/ 	.short	0x00ff


	//----- nvinfo : EIATTR_NUM_BARRIERS
	.align		4
        /*0030*/ 	.byte	0x02, 0x4c
        /*0032*/ 	.byte	0x07
	.zero		1


	//----- nvinfo : EIATTR_EXTERNS
	.align		4
        /*0034*/ 	.byte	0x04, 0x0f
        /*0036*/ 	.short	(.L_37 - .L_36)


	//   ....[0]....
	.align		4
.L_36:
        /*0038*/ 	.word	index@(__assertfail)


	//----- nvinfo : EIATTR_MERCURY_ISA_VERSION
	.align		4
.L_37:
        /*003c*/ 	.byte	0x03, 0x5f
        /*003e*/ 	.short	0x0101


	//----- nvinfo : EIATTR_INT_WARP_WIDE_INSTR_OFFSETS
	.align		4
        /*0040*/ 	.byte	0x04, 0x31
        /*0042*/ 	.short	(.L_39 - .L_38)


	//   ....[0]....
.L_38:
        /*0044*/ 	.word	0x00004820


	//   ....[1]....
        /*0048*/ 	.word	0x00004850


	//   ....[2]....
        /*004c*/ 	.word	0x00004870


	//   ....[3]....
        /*0050*/ 	.word	0x00005440


	//   ....[4]....
        /*0054*/ 	.word	0x000054c0


	//   ....[5]....
        /*0058*/ 	.word	0x000055c0


	//   ....[6]....
        /*005c*/ 	.word	0x000056d0


	//----- nvinfo : EIATTR_COOP_GROUP_MASK_REGIDS
	.align		4
.L_39:
        /*0060*/ 	.byte	0x04, 0x29
        /*0062*/ 	.short	(.L_41 - .L_40)


	//   ....[0]....
.L_40:
        /*0064*/ 	.word	0xffffffff


	//   ....[1]....
        /*0068*/ 	.word	0xffffffff


	//   ....[2]....
        /*006c*/ 	.word	0xffffffff


	//   ....[3]....
        /*0070*/ 	.word	0xffffffff


	//   ....[4]....
        /*0074*/ 	.word	0xffffffff


	//   ....[5]....
        /*0078*/ 	.word	0xffffffff


	//   ....[6]....
        /*007c*/ 	.word	0xffffffff


	//   ....[7]....
        /*0080*/ 	.word	0xffffffff


	//   ....[8]....
        /*0084*/ 	.word	0xffffffff


	//   ....[9]....
        /*0088*/ 	.word	0xffffffff


	//   ....[10]....
        /*008c*/ 	.word	0xffffffff


	//   ....[11]....
        /*0090*/ 	.word	0xffffffff


	//   ....[12]....
        /*0094*/ 	.word	0xffffffff


	//   ....[13]....
        /*0098*/ 	.word	0xffffffff


	//----- nvinfo : EIATTR_COOP_GROUP_INSTR_OFFSETS
	.align		4
.L_41:
        /*009c*/ 	.byte	0x04, 0x28
        /*009e*/ 	.short	(.L_43 - .L_42)


	//   ....[0]....
.L_42:
        /*00a0*/ 	.word	0x00000080


	//   ....[1]....
        /*00a4*/ 	.word	0x000004f0


	//   ....[2]....
        /*00a8*/ 	.word	0x00000680


	//   ....[3]....
        /*00ac*/ 	.word	0x00000800


	//   ....[4]....
        /*00b0*/ 	.word	0x00000900


	//   ....[5]....
        /*00b4*/ 	.word	0x00000a70


	//   ....[6]....
        /*00b8*/ 	.word	0x00000c10


	//   ....[7]....
        /*00bc*/ 	.word	0x00000dc0


	//   ....[8]....
        /*00c0*/ 	.word	0x00002720


	//   ....[9]....
        /*00c4*/ 	.word	0x00003550


	//   ....[10]....
        /*00c8*/ 	.word	0x00003760


	//   ....[11]....
        /*00cc*/ 	.word	0x00003790


	//   ....[12]....
        /*00d0*/ 	.word	0x000046f0


	//   ....[13]....
        /*00d4*/ 	.word	0x00004930


	//----- nvinfo : EIATTR_VRC_CTA_INIT_COUNT
	.align		4
.L_43:
        /*00d8*/ 	.byte	0x02, 0x4a
        /*00da*/ 	.byte	0x80
	.zero		1


	//----- nvinfo : EIATTR_SYSCALL_OFFSETS
	.align		4
        /*00dc*/ 	.byte	0x04, 0x46
        /*00de*/ 	.short	(.L_45 - .L_44)


	//   ....[0]....
.L_44:
        /*00e0*/ 	.word	0x000063e0


	//   ....[1]....
        /*00e4*/ 	.word	0x000064d0


	//   ....[2]....
        /*00e8*/ 	.word	0x00006df0


	//   ....[3]....
        /*00ec*/ 	.word	0x00007650


	//----- nvinfo : EIATTR_MBARRIER_INSTR_OFFSETS
	.align		4
.L_45:
        /*00f0*/ 	.byte	0x04, 0x39
        /*00f2*/ 	.short	(.L_47 - .L_46)


	//   ....[0]....
.L_46:
        /*00f4*/ 	.word	0x00000610
        /*00f8*/ 	.word	0x000000ff
        /*00fc*/ 	.word	0x00000000
        /*0100*/ 	.short	0x0100
        /*0102*/ 	.byte	0x04
	.zero		1


	//   ....[1]....
        /*0104*/ 	.word	0x00000620
        /*0108*/ 	.word	0x000000ff
        /*010c*/ 	.word	0x00000018
        /*0110*/ 	.short	0x0100
        /*0112*/ 	.byte	0x04
	.zero		1


	//   ....[2]....
        /*0114*/ 	.word	0x00000630
        /*0118*/ 	.word	0x000000ff
        /*011c*/ 	.word	0x00000008
        /*0120*/ 	.short	0x0100
        /*0122*/ 	.byte	0x04
	.zero		1


	//   ....[3]....
        /*0124*/ 	.word	0x00000640
        /*0128*/ 	.word	0x000000ff
        /*012c*/ 	.word	0x00000020
        /*0130*/ 	.short	0x0100
        /*0132*/ 	.byte	0x04
	.zero		1


	//   ....[4]....
        /*0134*/ 	.word	0x00000650
        /*0138*/ 	.word	0x000000ff
        /*013c*/ 	.word	0x00000010
        /*0140*/ 	.short	0x0100
        /*0142*/ 	.byte	0x04
	.zero		1


	//   ....[5]....
        /*0144*/ 	.word	0x00000660
        /*0148*/ 	.word	0x000000ff
        /*014c*/ 	.word	0x00000028
        /*0150*/ 	.short	0x0100
        /*0152*/ 	.byte	0x04
	.zero		1


	//   ....[6]....
        /*0154*/ 	.word	0x00000790
        /*0158*/ 	.word	0x000000ff
        /*015c*/ 	.word	0x00000030
        /*0160*/ 	.short	0x0100
        /*0162*/ 	.byte	0x04
	.zero		1


	//   ....[7]....
        /*0164*/ 	.word	0x000007a0
        /*0168*/ 	.word	0x000000ff
        /*016c*/ 	.word	0x00000048
        /*0170*/ 	.short	0x0100
        /*0172*/ 	.byte	0x04
	.zero		1


	//   ....[8]....
        /*0174*/ 	.word	0x000007b0
        /*0178*/ 	.word	0x000000ff
        /*017c*/ 	.word	0x00000038
        /*0180*/ 	.short	0x0100
        /*0182*/ 	.byte	0x04
	.zero		1


	//   ....[9]....
        /*0184*/ 	.word	0x000007c0
        /*0188*/ 	.word	0x000000ff
        /*018c*/ 	.word	0x00000050
        /*0190*/ 	.short	0x0100
        /*0192*/ 	.byte	0x04
	.zero		1


	//   ....[10]....
        /*0194*/ 	.word	0x000007d0
        /*0198*/ 	.word	0x000000ff
        /*019c*/ 	.word	0x00000040
        /*01a0*/ 	.short	0x0100
        /*01a2*/ 	.byte	0x04
	.zero		1


	//   ....[11]....
        /*01a4*/ 	.word	0x000007e0
        /*01a8*/ 	.word	0x000000ff
        /*01ac*/ 	.word	0x00000058
        /*01b0*/ 	.short	0x0100
        /*01b2*/ 	.byte	0x04
	.zero		1


	//   ....[12]....
        /*01b4*/ 	.word	0x000008d0
        /*01b8*/ 	.word	0x000000ff
        /*01bc*/ 	.word	0x00000060
        /*01c0*/ 	.short	0x0100
        /*01c2*/ 	.byte	0x06
	.zero		1


	//   ....[13]....
        /*01c4*/ 	.word	0x000008e0
        /*01c8*/ 	.word	0x000000ff
        /*01cc*/ 	.word	0x00000068
        /*01d0*/ 	.short	0x0100
        /*01d2*/ 	.byte	0x06
	.zero		1


	//   ....[14]....
        /*01d4*/ 	.word	0x00000a20
        /*01d8*/ 	.word	0x000000ff
        /*01dc*/ 	.word	0x00000070
        /*01e0*/ 	.short	0x0100
        /*01e2*/ 	.byte	0x06
	.zero		1


	//   ....[15]....
        /*01e4*/ 	.word	0x00000a30
        /*01e8*/ 	.word	0x000000ff
        /*01ec*/ 	.word	0x00000080
        /*01f0*/ 	.short	0x0100
        /*01f2*/ 	.byte	0x06
	.zero		1


	//   ....[16]....
        /*01f4*/ 	.word	0x00000a40
        /*01f8*/ 	.word	0x000000ff
        /*01fc*/ 	.word	0x00000078
        /*0200*/ 	.short	0x0100
        /*0202*/ 	.byte	0x06
	.zero		1


	//   ....[17]....
        /*0204*/ 	.word	0x00000a50
        /*0208*/ 	.word	0x000000ff
        /*020c*/ 	.word	0x00000088
        /*0210*/ 	.short	0x0100
        /*0212*/ 	.byte	0x06
	.zero		1


	//   ....[18]....
        /*0214*/ 	.word	0x00000b80
        /*0218*/ 	.word	0x000000ff
        /*021c*/ 	.word	0x00000090
        /*0220*/ 	.short	0x0100
        /*0222*/ 	.byte	0x04
	.zero		1


	//   ....[19]....
        /*0224*/ 	.word	0x00000b90
        /*0228*/ 	.word	0x000000ff
        /*022c*/ 	.word	0x000000b0
        /*0230*/ 	.short	0x0100
        /*0232*/ 	.byte	0x04
	.zero		1


	//   ....[20]....
        /*0234*/ 	.word	0x00000ba0
        /*0238*/ 	.word	0x000000ff
        /*023c*/ 	.word	0x00000098
        /*0240*/ 	.short	0x0100
        /*0242*/ 	.byte	0x04
	.zero		1


	//   ....[21]....
        /*0244*/ 	.word	0x00000bb0
        /*0248*/ 	.word	0x000000ff
        /*024c*/ 	.word	0x000000b8
        /*0250*/ 	.short	0x0100
        /*0252*/ 	.byte	0x04
	.zero		1


	//   ....[22]....
        /*0254*/ 	.word	0x00000bc0
        /*0258*/ 	.word	0x000000ff
        /*025c*/ 	.word	0x000000a0
        /*0260*/ 	.short	0x0100
        /*0262*/ 	.byte	0x04
	.zero		1


	//   ....[23]....
        /*0264*/ 	.word	0x00000bd0
        /*0268*/ 	.word	0x000000ff
        /*026c*/ 	.word	0x000000c0
        /*0270*/ 	.short	0x0100
        /*0272*/ 	.byte	0x04
	.zero		1


	//   ....[24]....
        /*0274*/ 	.word	0x00000be0
        /*0278*/ 	.word	0x000000ff
        /*027c*/ 	.word	0x000000a8
        /*0280*/ 	.short	0x0100
        /*0282*/ 	.byte	0x04
	.zero		1


	//   ....[25]....
        /*0284*/ 	.word	0x00000bf0
        /*0288*/ 	.word	0x000000ff
        /*028c*/ 	.word	0x000000c8
        /*0290*/ 	.short	0x0100
        /*0292*/ 	.byte	0x04
	.zero		1


	//   ....[26]....
        /*0294*/ 	.word	0x00000ce0
        /*0298*/ 	.word	0x000000ff
        /*029c*/ 	.word	0x000000d0
        /*02a0*/ 	.short	0x0100
        /*02a2*/ 	.byte	0x04
	.zero		1


	//   ....[27]....
        /*02a4*/ 	.word	0x00000cf0
        /*02a8*/ 	.word	0x000000ff
        /*02ac*/ 	.word	0x000000e0
        /*02b0*/ 	.short	0x0100
        /*02b2*/ 	.byte	0x04
	.zero		1


	//   ....[28]....
        /*02b4*/ 	.word	0x00000d00
        /*02b8*/ 	.word	0x000000ff
        /*02bc*/ 	.word	0x000000d8
        /*02c0*/ 	.short	0x0100
        /*02c2*/ 	.byte	0x04
	.zero		1


	//   ....[29]....
        /*02c4*/ 	.word	0x00000d10
        /*02c8*/ 	.word	0x000000ff
        /*02cc*/ 	.word	0x000000e8
        /*02d0*/ 	.short	0x0100
        /*02d2*/ 	.byte	0x04
	.zero		1


	//   ....[30]....
        /*02d4*/ 	.word	0x00001a70
        /*02d8*/ 	.word	0x00000000
        /*02dc*/ 	.word	0x000000e0
        /*02e0*/ 	.short	0x010a
        /*02e2*/ 	.byte	0xff
	.zero		1


	//   ....[31]....
        /*02e4*/ 	.word	0x00001aa0
        /*02e8*/ 	.word	0x00000000
        /*02ec*/ 	.word	0x000000d0
        /*02f0*/ 	.short	0x0101
        /*02f2*/ 	.byte	0xff
	.zero		1


	//   ....[32]....
        /*02f4*/ 	.word	0x00001b80
        /*02f8*/ 	.word	0x000000ff
        /*02fc*/ 	.word	0x00000018
        /*0300*/ 	.short	0x010a
        /*0302*/ 	.byte	0x04
	.zero		1


	//   ....[33]....
        /*0304*/ 	.word	0x00001c00
        /*0308*/ 	.word	0x000000ff
        /*030c*/ 	.word	0x00000018
        /*0310*/ 	.short	0x010a
        /*0312*/ 	.byte	0x39
	.zero		1


	//   ....[34]....
        /*0314*/ 	.word	0x00001d40
        /*0318*/ 	.word	0x000000ff
        /*031c*/ 	.word	0x00000018
        /*0320*/ 	.short	0x010a
        /*0322*/ 	.byte	0x04
	.zero		1


	//   ....[35]....
        /*0324*/ 	.word	0x00002150
        /*0328*/ 	.word	0x000000ff
        /*032c*/ 	.word	0x00000068
        /*0330*/ 	.short	0x0101
        /*0332*/ 	.byte	0x16
	.zero		1


	//   ....[36]....
        /*0334*/ 	.word	0x00002170
        /*0338*/ 	.word	0x000000ff
        /*033c*/ 	.word	0x00000018
        /*0340*/ 	.short	0x010a
        /*0342*/ 	.byte	0x04
	.zero		1


	//   ....[37]....
        /*0344*/ 	.word	0x000021f0
        /*0348*/ 	.word	0x000000ff
        /*034c*/ 	.word	0x00000018
        /*0350*/ 	.short	0x010a
        /*0352*/ 	.byte	0x39
	.zero		1


	//   ....[38]....
        /*0354*/ 	.word	0x00002330
        /*0358*/ 	.word	0x000000ff
        /*035c*/ 	.word	0x00000018
        /*0360*/ 	.short	0x010a
        /*0362*/ 	.byte	0x04
	.zero		1


	//   ....[39]....
        /*0364*/ 	.word	0x00002750
        /*0368*/ 	.word	0x00000003
        /*036c*/ 	.word	0x00000070
        /*0370*/ 	.short	0x010a
        /*0372*/ 	.byte	0xff
	.zero		1


	//   ....[40]....
        /*0374*/ 	.word	0x000028a0
        /*0378*/ 	.word	0x00000000
        /*037c*/ 	.word	0x00000000
        /*0380*/ 	.short	0x0101
        /*0382*/ 	.byte	0xff
	.zero		1


	//   ....[41]....
        /*0384*/ 	.word	0x00002e60
        /*0388*/ 	.word	0x000000ff
        /*038c*/ 	.word	0x00000000
        /*0390*/ 	.short	0x010a
        /*0392*/ 	.byte	0x04
	.zero		1


	//   ....[42]....
        /*0394*/ 	.word	0x00002ef0
        /*0398*/ 	.word	0x000000ff
        /*039c*/ 	.word	0x00000000
        /*03a0*/ 	.short	0x010a
        /*03a2*/ 	.byte	0x05
	.zero		1


	//   ....[43]....
        /*03a4*/ 	.word	0x00002f90
        /*03a8*/ 	.word	0x00000000
        /*03ac*/ 	.word	0x00000000
        /*03b0*/ 	.short	0x010a
        /*03b2*/ 	.byte	0xff
	.zero		1


	//   ....[44]....
        /*03b4*/ 	.word	0x000030b0
        /*03b8*/ 	.word	0x00000002
        /*03bc*/ 	.word	0x000000d0
        /*03c0*/ 	.short	0x010a
        /*03c2*/ 	.byte	0xff
	.zero		1


	//   ....[45]....
        /*03c4*/ 	.word	0x00003120
        /*03c8*/ 	.word	0x00000002
        /*03cc*/ 	.word	0x00000000
        /*03d0*/ 	.short	0x0101
        /*03d2*/ 	.byte	0xff
	.zero		1


	//   ....[46]....
        /*03d4*/ 	.word	0x00003140
        /*03d8*/ 	.word	0x000000ff
        /*03dc*/ 	.word	0x00000080
        /*03e0*/ 	.short	0x010a
        /*03e2*/ 	.byte	0x04
	.zero		1


	//   ....[47]....
        /*03e4*/ 	.word	0x00003260
        /*03e8*/ 	.word	0x00000002
        /*03ec*/ 	.word	0x00000070
        /*03f0*/ 	.short	0x010a
        /*03f2*/ 	.byte	0xff
	.zero		1


	//   ....[48]....
        /*03f4*/ 	.word	0x00003360
        /*03f8*/ 	.word	0x00000002
        /*03fc*/ 	.word	0x00000000
        /*0400*/ 	.short	0x0101
        /*0402*/ 	.byte	0xff
	.zero		1


	//   ....[49]....
        /*0404*/ 	.word	0x000033f0
        /*0408*/ 	.word	0x000000ff
        /*040c*/ 	.word	0x00000080
        /*0410*/ 	.short	0x0106
        /*0412*/ 	.byte	0x04
	.zero		1


	//   ....[50]....
        /*0414*/ 	.word	0x00003410
        /*0418*/ 	.word	0x000000ff
        /*041c*/ 	.word	0x00000080
        /*0420*/ 	.short	0x010a
        /*0422*/ 	.byte	0x04
	.zero		1


	//   ....[51]....
        /*0424*/ 	.word	0x000034a0
        /*0428*/ 	.word	0x000000ff
        /*042c*/ 	.word	0x00000080
        /*0430*/ 	.short	0x0106
        /*0432*/ 	.byte	0x07
	.zero		1


	//   ....[52]....
        /*0434*/ 	.word	0x000034e0
        /*0438*/ 	.word	0x00000000
        /*043c*/ 	.word	0x00000080
        /*0440*/ 	.short	0x010a
        /*0442*/ 	.byte	0xff
	.zero		1


	//   ....[53]....
        /*0444*/ 	.word	0x00003a00
        /*0448*/ 	.word	0x00000000
        /*044c*/ 	.word	0x00000070
        /*0450*/ 	.short	0x010a
        /*0452*/ 	.byte	0xff
	.zero		1


	//   ....[54]....
        /*0454*/ 	.word	0x00003b20
        /*0458*/ 	.word	0x00000003
        /*045c*/ 	.word	0x00000000
        /*0460*/ 	.short	0x0101
        /*0462*/ 	.byte	0xff
	.zero		1


	//   ....[55]....
        /*0464*/ 	.word	0x00003b30
        /*0468*/ 	.word	0x000000ff
        /*046c*/ 	.word	0x00000000
        /*0470*/ 	.short	0x010a
        /*0472*/ 	.byte	0x04
	.zero		1


	//   ....[56]....
        /*0474*/ 	.word	0x00003b80
        /*0478*/ 	.word	0x000000ff
        /*047c*/ 	.word	0x000000b0
        /*0480*/ 	.short	0x010a
        /*0482*/ 	.byte	0x05
	.zero		1


	//   ....[57]....
        /*0484*/ 	.word	0x00003c90
        /*0488*/ 	.word	0x000000ff
        /*048c*/ 	.word	0x00000000
        /*0490*/ 	.short	0x010a
        /*0492*/ 	.byte	0x05
	.zero		1


	//   ....[58]....
        /*0494*/ 	.word	0x00003de0
        /*0498*/ 	.word	0x000000ff
        /*049c*/ 	.word	0x00000000
        /*04a0*/ 	.short	0x010a
        /*04a2*/ 	.byte	0x07
	.zero		1


	//   ....[59]....
        /*04a4*/ 	.word	0x00004520
        /*04a8*/ 	.word	0x000000ff
        /*04ac*/ 	.word	0x00000000
        /*04b0*/ 	.short	0x010a
        /*04b2*/ 	.byte	0x04
	.zero		1


	//   ....[60]....
        /*04b4*/ 	.word	0x000045b0
        /*04b8*/ 	.word	0x000000ff
        /*04bc*/ 	.word	0x00000000
        /*04c0*/ 	.short	0x010a
        /*04c2*/ 	.byte	0x05
	.zero		1


	//   ....[61]....
        /*04c4*/ 	.word	0x00004640
        /*04c8*/ 	.word	0x000000ff
        /*04cc*/ 	.word	0x00000000
        /*04d0*/ 	.short	0x010a
        /*04d2*/ 	.byte	0x05
	.zero		1


	//   ....[62]....
        /*04d4*/ 	.word	0x000046d0
        /*04d8*/ 	.word	0x000000ff
        /*04dc*/ 	.word	0x00000000
        /*04e0*/ 	.short	0x010a
        /*04e2*/ 	.byte	0x04
	.zero		1


	//   ....[63]....
        /*04e4*/ 	.word	0x00004b70
        /*04e8*/ 	.word	0x0000000c
        /*04ec*/ 	.word	0x00000070
        /*04f0*/ 	.short	0x010a
        /*04f2*/ 	.byte	0xff
	.zero		1


	//   ....[64]....
        /*04f4*/ 	.word	0x00004ce0
        /*04f8*/ 	.word	0x00000000
        /*04fc*/ 	.word	0x00000000
        /*0500*/ 	.short	0x0101
        /*0502*/ 	.byte	0xff
	.zero		1


	//   ....[65]....
        /*0504*/ 	.word	0x00005160
        /*0508*/ 	.word	0x000000ff
        /*050c*/ 	.word	0x00000068
        /*0510*/ 	.short	0x010a
        /*0512*/ 	.byte	0x18
	.zero		1


	//   ....[66]....
        /*0514*/ 	.word	0x00005320
        /*0518*/ 	.word	0x000000ff
        /*051c*/ 	.word	0x00000048
        /*0520*/ 	.short	0x010a
        /*0522*/ 	.byte	0x04
	.zero		1


	//   ....[67]....
        /*0524*/ 	.word	0x000054f0
        /*0528*/ 	.word	0x000000ff
        /*052c*/ 	.word	0x00000030
        /*0530*/ 	.short	0x010b
        /*0532*/ 	.byte	0x04
	.zero		1


	//   ....[68]....
        /*0534*/ 	.word	0x00005500
        /*0538*/ 	.word	0x000000ff
        /*053c*/ 	.word	0x00000000
        /*0540*/ 	.short	0x0101
        /*0542*/ 	.byte	0x14
	.zero		1


	//   ....[69]....
        /*0544*/ 	.word	0x00005510
        /*0548*/ 	.word	0x000000ff
        /*054c*/ 	.word	0x00000048
        /*0550*/ 	.short	0x010a
        /*0552*/ 	.byte	0x05
	.zero		1


	//   ....[70]....
        /*0554*/ 	.word	0x00005700
        /*0558*/ 	.word	0x000000ff
        /*055c*/ 	.word	0x00000030
        /*0560*/ 	.short	0x010b
        /*0562*/ 	.byte	0x05
	.zero		1


	//   ....[71]....
        /*0564*/ 	.word	0x00005710
        /*0568*/ 	.word	0x000000ff
        /*056c*/ 	.word	0x00000000
        /*0570*/ 	.short	0x0101
        /*0572*/ 	.byte	0x04
	.zero		1


	//   ....[72]....
        /*0574*/ 	.word	0x000057b0
        /*0578*/ 	.word	0x000000ff
        /*057c*/ 	.word	0x00000000
        /*0580*/ 	.short	0x010a
        /*0582*/ 	.byte	0x04
	.zero		1


	//   ....[73]....
        /*0584*/ 	.word	0x00005840
        /*0588*/ 	.word	0x000000ff
        /*058c*/ 	.word	0x00000000
        /*0590*/ 	.short	0x010a
        /*0592*/ 	.byte	0x05
	.zero		1


	//   ....[74]....
        /*0594*/ 	.word	0x000058e0
        /*0598*/ 	.word	0x00000000
        /*059c*/ 	.word	0x00000000
        /*05a0*/ 	.short	0x010a
        /*05a2*/ 	.byte	0xff
	.zero		1


	//   ....[75]....
        /*05a4*/ 	.word	0x00005c50
        /*05a8*/ 	.word	0x00000000
        /*05ac*/ 	.word	0x00000070
        /*05b0*/ 	.short	0x010a
        /*05b2*/ 	.byte	0xff
	.zero		1


	//   ....[76]....
        /*05b4*/ 	.word	0x00005d20
        /*05b8*/ 	.word	0x00000000
        /*05bc*/ 	.word	0x00000000
        /*05c0*/ 	.short	0x0101
        /*05c2*/ 	.byte	0xff
	.zero		1


	//   ....[77]....
        /*05c4*/ 	.word	0x00006970
        /*05c8*/ 	.word	0x00000002
        /*05cc*/ 	.word	0x00000030
        /*05d0*/ 	.short	0x010a
        /*05d2*/ 	.byte	0xff
	.zero		1


	//   ....[78]....
        /*05d4*/ 	.word	0x000069b0
        /*05d8*/ 	.word	0x00000048
        /*05dc*/ 	.word	0x00000090
        /*05e0*/ 	.short	0x010a
        /*05e2*/ 	.byte	0xff
	.zero		1


	//   ....[79]....
        /*05e4*/ 	.word	0x00006aa0
        /*05e8*/ 	.word	0x00000002
        /*05ec*/ 	.word	0x00000030
        /*05f0*/ 	.short	0x010a
        /*05f2*/ 	.byte	0xff
	.zero		1


	//   ....[80]....
        /*05f4*/ 	.word	0x00006cd0
        /*05f8*/ 	.word	0x00000048
        /*05fc*/ 	.word	0x00000090
        /*0600*/ 	.short	0x010a
        /*0602*/ 	.byte	0xff
	.zero		1


	//   ....[81]....
        /*0604*/ 	.word	0x00007370
        /*0608*/ 	.word	0x00000000
        /*060c*/ 	.word	0x00000000
        /*0610*/ 	.short	0x0101
        /*0612*/ 	.byte	0xff
	.zero		1


	//   ....[82]....
        /*0614*/ 	.word	0x00007380
        /*0618*/ 	.word	0x00000002
        /*061c*/ 	.word	0x00000030
        /*0620*/ 	.short	0x010a
        /*0622*/ 	.byte	0xff
	.zero		1


	//   ....[83]....
        /*0624*/ 	.word	0x00007450
        /*0628*/ 	.word	0x00000002
        /*062c*/ 	.word	0x00000030
        /*0630*/ 	.short	0x010a
        /*0632*/ 	.byte	0xff
	.zero		1


	//   ....[84]....
        /*0634*/ 	.word	0x00007740
        /*0638*/ 	.word	0x000000ff
        /*063c*/ 	.word	0x00000000
        /*0640*/ 	.short	0x0101
        /*0642*/ 	.byte	0x04
	.zero		1


	//   ....[85]....
        /*0644*/ 	.word	0x00007c60
        /*0648*/ 	.word	0x00000000
        /*064c*/ 	.word	0x00000000
        /*0650*/ 	.short	0x0101
        /*0652*/ 	.byte	0xff
	.zero		1


	//   ....[86]....
        /*0654*/ 	.word	0x00007f10
        /*0658*/ 	.word	0x000000ff
        /*065c*/ 	.word	0x00000000
        /*0660*/ 	.short	0x0101
        /*0662*/ 	.byte	0x04
	.zero		1


	//   ....[87]....
        /*0664*/ 	.word	0x00007f30
        /*0668*/ 	.word	0x00000000
        /*066c*/ 	.word	0x000000e0
        /*0670*/ 	.short	0x010a
        /*0672*/ 	.byte	0xff
	.zero		1


	//   ....[88]....
        /*0674*/ 	.word	0x00007f90
        /*0678*/ 	.word	0x00000000
        /*067c*/ 	.word	0x00000018
        /*0680*/ 	.short	0x010a
        /*0682*/ 	.byte	0xff
	.zero		1


	//   ....[89]....
        /*0684*/ 	.word	0x00007ff0
        /*0688*/ 	.word	0x00000000
        /*068c*/ 	.word	0x00000018
        /*0690*/ 	.short	0x010a
        /*0692*/ 	.byte	0xff
	.zero		1


	//   ....[90]....
        /*0694*/ 	.word	0x00008040
        /*0698*/ 	.word	0x00000003
        /*069c*/ 	.word	0x00000070
        /*06a0*/ 	.short	0x010a
        /*06a2*/ 	.byte	0xff
	.zero		1


	//   ....[91]....
        /*06a4*/ 	.word	0x000080a0
        /*06a8*/ 	.word	0x00000000
        /*06ac*/ 	.word	0x00000000
        /*06b0*/ 	.short	0x010a
        /*06b2*/ 	.byte	0xff
	.zero		1


	//   ....[92]....
        /*06b4*/ 	.word	0x00008100
        /*06b8*/ 	.word	0x00000000
        /*06bc*/ 	.word	0x00000000
        /*06c0*/ 	.short	0x010a
        /*06c2*/ 	.byte	0xff
	.zero		1


	//   ....[93]....
        /*06c4*/ 	.word	0x00008150
        /*06c8*/ 	.word	0x00000002
        /*06cc*/ 	.word	0x000000d0
        /*06d0*/ 	.short	0x010a
        /*06d2*/ 	.byte	0xff
	.zero		1


	//   ....[94]....
        /*06d4*/ 	.word	0x000081b0
        /*06d8*/ 	.word	0x00000002
        /*06dc*/ 	.word	0x00000080
        /*06e0*/ 	.short	0x010a
        /*06e2*/ 	.byte	0xff
	.zero		1


	//   ....[95]....
        /*06e4*/ 	.word	0x00008200
        /*06e8*/ 	.word	0x00000002
        /*06ec*/ 	.word	0x00000070
        /*06f0*/ 	.short	0x010a
        /*06f2*/ 	.byte	0xff
	.zero		1


	//   ....[96]....
        /*06f4*/ 	.word	0x00008260
        /*06f8*/ 	.word	0x00000000
        /*06fc*/ 	.word	0x00000080
        /*0700*/ 	.short	0x010a
        /*0702*/ 	.byte	0xff
	.zero		1


	//   ....[97]....
        /*0704*/ 	.word	0x000082b0
        /*0708*/ 	.word	0x00000000
        /*070c*/ 	.word	0x00000070
        /*0710*/ 	.short	0x010a
        /*0712*/ 	.byte	0xff
	.zero		1


	//   ....[98]....
        /*0714*/ 	.word	0x00008320
        /*0718*/ 	.word	0x00000002
        /*071c*/ 	.word	0x000000b0
        /*0720*/ 	.short	0x010a
        /*0722*/ 	.byte	0xff
	.zero		1


	//   ....[99]....
        /*0724*/ 	.word	0x00008380
        /*0728*/ 	.word	0x00000000
        /*072c*/ 	.word	0x00000000
        /*0730*/ 	.short	0x010a
        /*0732*/ 	.byte	0xff
	.zero		1


	//   ....[100]....
        /*0734*/ 	.word	0x000083e0
        /*0738*/ 	.word	0x00000000
        /*073c*/ 	.word	0x00000000
        /*0740*/ 	.short	0x010a
        /*0742*/ 	.byte	0xff
	.zero		1


	//   ....[101]....
        /*0744*/ 	.word	0x00008440
        /*0748*/ 	.word	0x00000000
        /*074c*/ 	.word	0x00000000
        /*0750*/ 	.short	0x010a
        /*0752*/ 	.byte	0xff
	.zero		1


	//   ....[102]....
        /*0754*/ 	.word	0x000084a0
        /*0758*/ 	.word	0x00000000
        /*075c*/ 	.word	0x00000000
        /*0760*/ 	.short	0x010a
        /*0762*/ 	.byte	0xff
	.zero		1


	//   ....[103]....
        /*0764*/ 	.word	0x00008500
        /*0768*/ 	.word	0x00000000
        /*076c*/ 	.word	0x00000000
        /*0770*/ 	.short	0x010a
        /*0772*/ 	.byte	0xff
	.zero		1


	//   ....[104]....
        /*0774*/ 	.word	0x00008550
        /*0778*/ 	.word	0x0000000c
        /*077c*/ 	.word	0x00000070
        /*0780*/ 	.short	0x010a
        /*0782*/ 	.byte	0xff
	.zero		1


	//   ....[105]....
        /*0784*/ 	.word	0x000085b0
        /*0788*/ 	.word	0x00000000
        /*078c*/ 	.word	0x00000068
        /*0790*/ 	.short	0x010a
        /*0792*/ 	.byte	0xff
	.zero		1


	//   ....[106]....
        /*0794*/ 	.word	0x00008610
        /*0798*/ 	.word	0x00000000
        /*079c*/ 	.word	0x00000048
        /*07a0*/ 	.short	0x010a
        /*07a2*/ 	.byte	0xff
	.zero		1


	//   ....[107]....
        /*07a4*/ 	.word	0x00008670
        /*07a8*/ 	.word	0x00000006
        /*07ac*/ 	.word	0x00000048
        /*07b0*/ 	.short	0x010a
        /*07b2*/ 	.byte	0xff
	.zero		1


	//   ....[108]....
        /*07b4*/ 	.word	0x000086d0
        /*07b8*/ 	.word	0x00000000
        /*07bc*/ 	.word	0x00000000
        /*07c0*/ 	.short	0x010a
        /*07c2*/ 	.byte	0xff
	.zero		1


	//   ....[109]....
        /*07c4*/ 	.word	0x00008730
        /*07c8*/ 	.word	0x00000000
        /*07cc*/ 	.word	0x00000000
        /*07d0*/ 	.short	0x010a
        /*07d2*/ 	.byte	0xff
	.zero		1


	//   ....[110]....
        /*07d4*/ 	.word	0x00008780
        /*07d8*/ 	.word	0x00000000
        /*07dc*/ 	.word	0x00000070
        /*07e0*/ 	.short	0x010a
        /*07e2*/ 	.byte	0xff
	.zero		1


	//   ....[111]....
        /*07e4*/ 	.word	0x000087d0
        /*07e8*/ 	.word	0x00000002
        /*07ec*/ 	.word	0x00000030
        /*07f0*/ 	.short	0x010a
        /*07f2*/ 	.byte	0xff
	.zero		1


	//   ....[112]....
        /*07f4*/ 	.word	0x00008820
        /*07f8*/ 	.word	0x00000048
        /*07fc*/ 	.word	0x00000090
        /*0800*/ 	.short	0x010a
        /*0802*/ 	.byte	0xff
	.zero		1


	//   ....[113]....
        /*0804*/ 	.word	0x00008870
        /*0808*/ 	.word	0x00000002
        /*080c*/ 	.word	0x00000030
        /*0810*/ 	.short	0x010a
        /*0812*/ 	.byte	0xff
	.zero		1


	//----- nvinfo : EIATTR_NUM_MBARRIERS
	.align		4
.L_47:
        /*0814*/ 	.byte	0x03, 0x38
        /*0816*/ 	.short	0x001e


	//----- nvinfo : EIATTR_EXIT_INSTR_OFFSETS
	.align		4
        /*0818*/ 	.byte	0x04, 0x1c
        /*081a*/ 	.short	(.L_49 - .L_48)


	//   ....[0]....
.L_48:
        /*081c*/ 	.word	0x00002fc0


	//   ....[1]....
        /*0820*/ 	.word	0x000034b0


	//   ....[2]....
        /*0824*/ 	.word	0x00003510


	//   ....[3]....
        /*0828*/ 	.word	0x00004940


	//   ....[4]....
        /*082c*/ 	.word	0x00005910


	//   ....[5]....
        /*0830*/ 	.word	0x00005950


	//   ....[6]....
        /*0834*/ 	.word	0x00007e00


	//   ....[7]....
        /*0838*/ 	.word	0x00007e80


	//   ....[8]....
        /*083c*/ 	.word	0x00007eb0


	//   ....[9]....
        /*0840*/ 	.word	0x00007f20


	//----- nvinfo : EIATTR_MAX_THREADS
	.align		4
.L_49:
        /*0844*/ 	.byte	0x04, 0x05
        /*0846*/ 	.short	(.L_51 - .L_50)
.L_50:
        /*0848*/ 	.word	0x00000100
        /*084c*/ 	.word	0x00000001
        /*0850*/ 	.word	0x00000001


	//----- nvinfo : EIATTR_CRS_STACK_SIZE
	.align		4
.L_51:
        /*0854*/ 	.byte	0x04, 0x1e
        /*0856*/ 	.short	(.L_53 - .L_52)
.L_52:
        /*0858*/ 	.word	0x00000000


	//----- nvinfo : EIATTR_CBANK_PARAM_SIZE
	.align		4
.L_53:
        /*085c*/ 	.byte	0x03, 0x19
        /*085e*/ 	.short	0x0800


	//----- nvinfo : EIATTR_PARAM_CBANK
	.align		4
        /*0860*/ 	.byte	0x04, 0x0a
        /*0862*/ 	.short	(.L_55 - .L_54)
	.align		4
.L_54:
        /*0864*/ 	.word	index@(.nv.constant0._ZN7cutlass13device_kernelINS_4gemm6kernel13GemmUniversalIN4cute5tupleIJiiiiEEENS1_10collective13CollectiveMmaINS1_35MainloopSm100TmaUmmaWarpSpecializedILi3ELi2ELi4ENS5_IJNS4_1CILi4EEENSA_ILi2EEENSA_ILi1EEEEEEEENS5_IJNSA_ILi64EEESG_NSA_ILi128EEEEEEfNS5_IJlSD_lEEEfSJ_NS4_8TiledMMAINS4_8MMA_AtomIJNS4_17SM100_MMA_TF32_SSINS_10tfloat32_tESN_fLi64ELi64ELNS4_4UMMA5MajorE0ELSP_0ELNSO_7ScaleInE0ELSQ_0EEEEEENS4_6LayoutINS5_IJSD_SD_SD_EEENS5_IJNSA_ILi0EEESV_SV_EEEEENS5_IJNS4_10UnderscoreESY_SY_EEEEENS4_23SM90_TMA_LOAD_MULTICASTENS4_14ComposedLayoutINS4_7SwizzleILi3ELi4ELi3EEENS4_18smem_ptr_flag_bitsILi32EEENST_INS5_IJNSA_ILi8EEENSA_ILi32EEEEEENS5_IJS18_SD_EEEEEEEvNS4_8identityES11_S1C_vS1D_EENS_8epilogue10collective18CollectiveEpilogueINS1F_23Sm100TmaWarpSpecializedILi3ELi2ELi16ELb1ELb0EEEJSI_NS5_IJNST_ISG_SD_EENST_IS18_SD_EEEEEfSJ_fSJ_NS1F_6fusion15FusionCallbacksIS1J_NS1N_17LinearCombinationIffffLNS_15FloatRoundStyleE2EEESI_S1M_JEEENS4_5SM1004TMEM4LOAD26SM100_TMEM_LOAD_16dp128b8xENS4_13SM90_TMA_LOADES1C_NS4_17SM75_U32x4_LDSM_NENS4_14SM90_TMA_STOREES1C_NS4_17SM90_U32x4_STSM_NENS4_39AutoVectorizingCopyWithAssumedAlignmentILi128EEEEEEvvEEEEvNT_6ParamsE)
        /*0868*/ 	.short	0x0380
        /*086a*/ 	.short	0x0800


	//----- nvinfo : EIATTR_SW_WAR
	.align		4
.L_55:
        /*086c*/ 	.byte	0x04, 0x36
        /*086e*/ 	.short	(.L_57 - .L_56)
.L_56:
        /*0870*/ 	.word	0x00000008
.L_57:


//--------------------- .nv.callgraph             --------------------------
	.section	.nv.callgraph,"",@"SHT_CUDA_CALLGRAPH"
	.align	4
	.sectionentsize	8
	.align		4
        /*0000*/ 	.word	0x00000000
	.align		4
        /*0004*/ 	.word	0xffffffff
	.align		4
        /*0008*/ 	.word	index@(_ZN7cutlass13device_kernelINS_4gemm6kernel13GemmUniversalIN4cute5tupleIJiiiiEEENS1_10collective13CollectiveMmaINS1_35MainloopSm100TmaUmmaWarpSpecializedILi3ELi2ELi4ENS5_IJNS4_1CILi4EEENSA_ILi2EEENSA_ILi1EEEEEEEENS5_IJNSA_ILi64EEESG_NSA_ILi128EEEEEEfNS5_IJlSD_lEEEfSJ_NS4_8TiledMMAINS4_8MMA_AtomIJNS4_17SM100_MMA_TF32_SSINS_10tfloat32_tESN_fLi64ELi64ELNS4_4UMMA5MajorE0ELSP_0ELNSO_7ScaleInE0ELSQ_0EEEEEENS4_6LayoutINS5_IJSD_SD_SD_EEENS5_IJNSA_ILi0EEESV_SV_EEEEENS5_IJNS4_10UnderscoreESY_SY_EEEEENS4_23SM90_TMA_LOAD_MULTICASTENS4_14ComposedLayoutINS4_7SwizzleILi3ELi4ELi3EEENS4_18smem_ptr_flag_bitsILi32EEENST_INS5_IJNSA_ILi8EEENSA_ILi32EEEEEENS5_IJS18_SD_EEEEEEEvNS4_8identityES11_S1C_vS1D_EENS_8epilogue10collective18CollectiveEpilogueINS1F_23Sm100TmaWarpSpecializedILi3ELi2ELi16ELb1ELb0EEEJSI_NS5_IJNST_ISG_SD_EENST_IS18_SD_EEEEEfSJ_fSJ_NS1F_6fusion15FusionCallbacksIS1J_NS1N_17LinearCombinationIffffLNS_15FloatRoundStyleE2EEESI_S1M_JEEENS4_5SM1004TMEM4LOAD26SM100_TMEM_LOAD_16dp128b8xENS4_13SM90_TMA_LOADES1C_NS4_17SM75_U32x4_LDSM_NENS4_14SM90_TMA_STOREES1C_NS4_17SM90_U32x4_STSM_NENS4_39AutoVectorizingCopyWithAssumedAlignmentILi128EEEEEEvvEEEEvNT_6ParamsE)
	.align		4
        /*000c*/ 	.word	index@(__assertfail)
	.align		4
        /*0010*/ 	.word	0x00000000
	.align		4
        /*0014*/ 	.word	0xfffffffe
	.align		4
        /*0018*/ 	.word	0x00000000
	.align		4
        /*001c*/ 	.word	0xfffffffd
	.align		4
        /*0020*/ 	.word	0x00000000
	.align		4
        /*0024*/ 	.word	0xfffffffc


//--------------------- .nv.constant4             --------------------------
	.section	.nv.constant4,"a",@progbits
	.align	8
	.align		8
.nv.constant4:
        /*0000*/ 	.dword	__assertfail
	.align		8
        /*0008*/ 	.dword	__unnamed_1
	.align		8
        /*0010*/ 	.dword	__unnamed_2
	.align		8
        /*0018*/ 	.dword	_ZN40_INTERNAL_7410795f_4_k_cu_c242b722_281264cuda3std3__45__cpo5beginE
	.align		8
        /*0020*/ 	.dword	_ZN40_INTERNAL_7410795f_4_k_cu_c242b722_281264cuda3std3__45__cpo3endE
	.align		8
        /*0028*/ 	.dword	_ZN40_INTERNAL_7410795f_4_k_cu_c242b722_281264cuda3std3__45__cpo6cbeginE
	.align		8
        /*0030*/ 	.dword	_ZN40_INTERNAL_7410795f_4_k_cu_c242b722_281264cuda3std3__45__cpo4cendE
	.align		8
        /*0038*/ 	.dword	_ZN40_INTERNAL_7410795f_4_k_cu_c242b722_281264cuda3std3__442_GLOBAL__N__7410795f_4_k_cu_c242b722_281266ignoreE
	.align		8
        /*0040*/ 	.dword	_ZN40_INTERNAL_7410795f_4_k_cu_c242b722_281264cuda3std3__419piecewise_constructE
	.align		8
        /*0048*/ 	.dword	_ZN40_INTERNAL_7410795f_4_k_cu_c242b722_281264cuda3std3__48in_placeE
	.align		8
        /*0050*/ 	.dword	_ZN40_INTERNAL_7410795f_4_k_cu_c242b722_281264cuda3std6ranges3__45__cpo4swapE
	.align		8
        /*0058*/ 	.dword	_ZN40_INTERNAL_7410795f_4_k_cu_c242b722_281264cuda3std6ranges3__45__cpo9iter_moveE
	.align		8
        /*0060*/ 	.dword	_ZN40_INTERNAL_7410795f_4_k_cu_c242b722_281264cute7productE
	.align		8
        /*0068*/ 	.dword	_ZN40_INTERNAL_7410795f_4_k_cu_c242b722_281264cute1_E
	.align		8
        /*0070*/ 	.dword	$str$25
	.align		8
        /*0078*/ 	.dword	$str$26
	.align		8
        /*0080*/ 	.dword	$str$27
	.align		8
        /*0088*/ 	.dword	$str$28


//--------------------- .text._ZN7cutlass13device_kernelINS_4gemm6kernel13GemmUniversalIN4cute5tupleIJiiiiEEENS1_10collective13CollectiveMmaINS1_35MainloopSm100TmaUmmaWarpSpecializedILi3ELi2ELi4ENS5_IJNS4_1CILi4EEENSA_ILi2EEENSA_ILi1EEEEEEEENS5_IJNSA_ILi64EEESG_NSA_ILi128EEEEEEfNS5_IJlSD_lEEEfSJ_NS4_8TiledMMAINS4_8MMA_AtomIJNS4_17SM100_MMA_TF32_SSINS_10tfloat32_tESN_fLi64ELi64ELNS4_4UMMA5MajorE0ELSP_0ELNSO_7ScaleInE0ELSQ_0EEEEEENS4_6LayoutINS5_IJSD_SD_SD_EEENS5_IJNSA_ILi0EEESV_SV_EEEEENS5_IJNS4_10UnderscoreESY_SY_EEEEENS4_23SM90_TMA_LOAD_MULTICASTENS4_14ComposedLayoutINS4_7SwizzleILi3ELi4ELi3EEENS4_18smem_ptr_flag_bitsILi32EEENST_INS5_IJNSA_ILi8EEENSA_ILi32EEEEEENS5_IJS18_SD_EEEEEEEvNS4_8identityES11_S1C_vS1D_EENS_8epilogue10collective18CollectiveEpilogueINS1F_23Sm100TmaWarpSpecializedILi3ELi2ELi16ELb1ELb0EEEJSI_NS5_IJNST_ISG_SD_EENST_IS18_SD_EEEEEfSJ_fSJ_NS1F_6fusion15FusionCallbacksIS1J_NS1N_17LinearCombinationIffffLNS_15FloatRoundStyleE2EEESI_S1M_JEEENS4_5SM1004TMEM4LOAD26SM100_TMEM_LOAD_16dp128b8xENS4_13SM90_TMA_LOADES1C_NS4_17SM75_U32x4_LDSM_NENS4_14SM90_TMA_STOREES1C_NS4_17SM90_U32x4_STSM_NENS4_39AutoVectorizingCopyWithAssumedAlignmentILi128EEEEEEvvEEEEvNT_6ParamsE --------------------------
	.section	.text._ZN7cutlass13device_kernelINS_4gemm6kernel13GemmUniversalIN4cute5tupleIJiiiiEEENS1_10collective13CollectiveMmaINS1_35MainloopSm100TmaUmmaWarpSpecializedILi3ELi2ELi4ENS5_IJNS4_1CILi4EEENSA_ILi2EEENSA_ILi1EEEEEEEENS5_IJNSA_ILi64EEESG_NSA_ILi128EEEEEEfNS5_IJlSD_lEEEfSJ_NS4_8TiledMMAINS4_8MMA_AtomIJNS4_17SM100_MMA_TF32_SSINS_10tfloat32_tESN_fLi64ELi64ELNS4_4UMMA5MajorE0ELSP_0ELNSO_7ScaleInE0ELSQ_0EEEEEENS4_6LayoutINS5_IJSD_SD_SD_EEENS5_IJNSA_ILi0EEESV_SV_EEEEENS5_IJNS4_10UnderscoreESY_SY_EEEEENS4_23SM90_TMA_LOAD_MULTICASTENS4_14ComposedLayoutINS4_7SwizzleILi3ELi4ELi3EEENS4_18smem_ptr_flag_bitsILi32EEENST_INS5_IJNSA_ILi8EEENSA_ILi32EEEEEENS5_IJS18_SD_EEEEEEEvNS4_8identityES11_S1C_vS1D_EENS_8epilogue10collective18CollectiveEpilogueINS1F_23Sm100TmaWarpSpecializedILi3ELi2ELi16ELb1ELb0EEEJSI_NS5_IJNST_ISG_SD_EENST_IS18_SD_EEEEEfSJ_fSJ_NS1F_6fusion15FusionCallbacksIS1J_NS1N_17LinearCombinationIffffLNS_15FloatRoundStyleE2EEESI_S1M_JEEENS4_5SM1004TMEM4LOAD26SM100_TMEM_LOAD_16dp128b8xENS4_13SM90_TMA_LOADES1C_NS4_17SM75_U32x4_LDSM_NENS4_14SM90_TMA_STOREES1C_NS4_17SM90_U32x4_STSM_NENS4_39AutoVectorizingCopyWithAssumedAlignmentILi128EEEEEEvvEEEEvNT_6ParamsE,"ax",@progbits
	.align	128
.text._ZN7cutlass13device_kernelINS_4gemm6kernel13GemmUniversalIN4cute5tupleIJiiiiEEENS1_10collective13CollectiveMmaINS1_35MainloopSm100TmaUmmaWarpSpecializedILi3ELi2ELi4ENS5_IJNS4_1CILi4EEENSA_ILi2EEENSA_ILi1EEEEEEEENS5_IJNSA_ILi64EEESG_NSA_ILi128EEEEEEfNS5_IJlSD_lEEEfSJ_NS4_8TiledMMAINS4_8MMA_AtomIJNS4_17SM100_MMA_TF32_SSINS_10tfloat32_tESN_fLi64ELi64ELNS4_4UMMA5MajorE0ELSP_0ELNSO_7ScaleInE0ELSQ_0EEEEEENS4_6LayoutINS5_IJSD_SD_SD_EEENS5_IJNSA_ILi0EEESV_SV_EEEEENS5_IJNS4_10UnderscoreESY_SY_EEEEENS4_23SM90_TMA_LOAD_MULTICASTENS4_14ComposedLayoutINS4_7SwizzleILi3ELi4ELi3EEENS4_18smem_ptr_flag_bitsILi32EEENST_INS5_IJNSA_ILi8EEENSA_ILi32EEEEEENS5_IJS18_SD_EEEEEEEvNS4_8identityES11_S1C_vS1D_EENS_8epilogue10collective18CollectiveEpilogueINS1F_23Sm100TmaWarpSpecializedILi3ELi2ELi16ELb1ELb0EEEJSI_NS5_IJNST_ISG_SD_EENST_IS18_SD_EEEEEfSJ_fSJ_NS1F_6fusion15FusionCallbacksIS1J_NS1N_17LinearCombinationIffffLNS_15FloatRoundStyleE2EEESI_S1M_JEEENS4_5SM1004TMEM4LOAD26SM100_TMEM_LOAD_16dp128b8xENS4_13SM90_TMA_LOADES1C_NS4_17SM75_U32x4_LDSM_NENS4_14SM90_TMA_STOREES1C_NS4_17SM90_U32x4_STSM_NENS4_39AutoVectorizingCopyWithAssumedAlignmentILi128EEEEEEvvEEEEvNT_6ParamsE:
        .type           _ZN7cutlass13device_kernelINS_4gemm6kernel13GemmUniversalIN4cute5tupleIJiiiiEEENS1_10collective13CollectiveMmaINS1_35MainloopSm100TmaUmmaWarpSpecializedILi3ELi2ELi4ENS5_IJNS4_1CILi4EEENSA_ILi2EEENSA_ILi1EEEEEEEENS5_IJNSA_ILi64EEESG_NSA_ILi128EEEEEEfNS5_IJlSD_lEEEfSJ_NS4_8TiledMMAINS4_8MMA_AtomIJNS4_17SM100_MMA_TF32_SSINS_10tfloat32_tESN_fLi64ELi64ELNS4_4UMMA5MajorE0ELSP_0ELNSO_7ScaleInE0ELSQ_0EEEEEENS4_6LayoutINS5_IJSD_SD_SD_EEENS5_IJNSA_ILi0EEESV_SV_EEEEENS5_IJNS4_10UnderscoreESY_SY_EEEEENS4_23SM90_TMA_LOAD_MULTICASTENS4_14ComposedLayoutINS4_7SwizzleILi3ELi4ELi3EEENS4_18smem_ptr_flag_bitsILi32EEENST_INS5_IJNSA_ILi8EEENSA_ILi32EEEEEENS5_IJS18_SD_EEEEEEEvNS4_8identityES11_S1C_vS1D_EENS_8epilogue10collective18CollectiveEpilogueINS1F_23Sm100TmaWarpSpecializedILi3ELi2ELi16ELb1ELb0EEEJSI_NS5_IJNST_ISG_SD_EENST_IS18_SD_EEEEEfSJ_fSJ_NS1F_6fusion15FusionCallbacksIS1J_NS1N_17LinearCombinationIffffLNS_15FloatRoundStyleE2EEESI_S1M_JEEENS4_5SM1004TMEM4LOAD26SM100_TMEM_LOAD_16dp128b8xENS4_13SM90_TMA_LOADES1C_NS4_17SM75_U32x4_LDSM_NENS4_14SM90_TMA_STOREES1C_NS4_17SM90_U32x4_STSM_NENS4_39AutoVectorizingCopyWithAssumedAlignmentILi128EEEEEEvvEEEEvNT_6ParamsE,@function
        .size           _ZN7cutlass13device_kernelINS_4gemm6kernel13GemmUniversalIN4cute5tupleIJiiiiEEENS1_10collective13CollectiveMmaINS1_35MainloopSm100TmaUmmaWarpSpecializedILi3ELi2ELi4ENS5_IJNS4_1CILi4EEENSA_ILi2EEENSA_ILi1EEEEEEEENS5_IJNSA_ILi64EEESG_NSA_ILi128EEEEEEfNS5_IJlSD_lEEEfSJ_NS4_8TiledMMAINS4_8MMA_AtomIJNS4_17SM100_MMA_TF32_SSINS_10tfloat32_tESN_fLi64ELi64ELNS4_4UMMA5MajorE0ELSP_0ELNSO_7ScaleInE0ELSQ_0EEEEEENS4_6LayoutINS5_IJSD_SD_SD_EEENS5_IJNSA_ILi0EEESV_SV_EEEEENS5_IJNS4_10UnderscoreESY_SY_EEEEENS4_23SM90_TMA_LOAD_MULTICASTENS4_14ComposedLayoutINS4_7SwizzleILi3ELi4ELi3EEENS4_18smem_ptr_flag_bitsILi32EEENST_INS5_IJNSA_ILi8EEENSA_ILi32EEEEEENS5_IJS18_SD_EEEEEEEvNS4_8identityES11_S1C_vS1D_EENS_8epilogue10collective18CollectiveEpilogueINS1F_23Sm100TmaWarpSpecializedILi3ELi2ELi16ELb1ELb0EEEJSI_NS5_IJNST_ISG_SD_EENST_IS18_SD_EEEEEfSJ_fSJ_NS1F_6fusion15FusionCallbacksIS1J_NS1N_17LinearCombinationIffffLNS_15FloatRoundStyleE2EEESI_S1M_JEEENS4_5SM1004TMEM4LOAD26SM100_TMEM_LOAD_16dp128b8xENS4_13SM90_TMA_LOADES1C_NS4_17SM75_U32x4_LDSM_NENS4_14SM90_TMA_STOREES1C_NS4_17SM90_U32x4_STSM_NENS4_39AutoVectorizingCopyWithAssumedAlignmentILi128EEEEEEvvEEEEvNT_6ParamsE,(.L_x_162 - _ZN7cutlass13device_kernelINS_4gemm6kernel13GemmUniversalIN4cute5tupleIJiiiiEEENS1_10collective13CollectiveMmaINS1_35MainloopSm100TmaUmmaWarpSpecializedILi3ELi2ELi4ENS5_IJNS4_1CILi4EEENSA_ILi2EEENSA_ILi1EEEEEEEENS5_IJNSA_ILi64EEESG_NSA_ILi128EEEEEEfNS5_IJlSD_lEEEfSJ_NS4_8TiledMMAINS4_8MMA_AtomIJNS4_17SM100_MMA_TF32_SSINS_10tfloat32_tESN_fLi64ELi64ELNS4_4UMMA5MajorE0ELSP_0ELNSO_7ScaleInE0ELSQ_0EEEEEENS4_6LayoutINS5_IJSD_SD_SD_EEENS5_IJNSA_ILi0EEESV_SV_EEEEENS5_IJNS4_10UnderscoreESY_SY_EEEEENS4_23SM90_TMA_LOAD_MULTICASTENS4_14ComposedLayoutINS4_7SwizzleILi3ELi4ELi3EEENS4_18smem_ptr_flag_bitsILi32EEENST_INS5_IJNSA_ILi8EEENSA_ILi32EEEEEENS5_IJS18_SD_EEEEEEEvNS4_8identityES11_S1C_vS1D_EENS_8epilogue10collective18CollectiveEpilogueINS1F_23Sm100TmaWarpSpecializedILi3ELi2ELi16ELb1ELb0EEEJSI_NS5_IJNST_ISG_SD_EENST_IS18_SD_EEEEEfSJ_fSJ_NS1F_6fusion15FusionCallbacksIS1J_NS1N_17LinearCombinationIffffLNS_15FloatRoundStyleE2EEESI_S1M_JEEENS4_5SM1004TMEM4LOAD26SM100_TMEM_LOAD_16dp128b8xENS4_13SM90_TMA_LOADES1C_NS4_17SM75_U32x4_LDSM_NENS4_14SM90_TMA_STOREES1C_NS4_17SM90_U32x4_STSM_NENS4_39AutoVectorizingCopyWithAssumedAlignmentILi128EEEEEEvvEEEEvNT_6ParamsE)
        .other          _ZN7cutlass13device_kernelINS_4gemm6kernel13GemmUniversalIN4cute5tupleIJiiiiEEENS1_10collective13CollectiveMmaINS1_35MainloopSm100TmaUmmaWarpSpecializedILi3ELi2ELi4ENS5_IJNS4_1CILi4EEENSA_ILi2EEENSA_ILi1EEEEEEEENS5_IJNSA_ILi64EEESG_NSA_ILi128EEEEEEfNS5_IJlSD_lEEEfSJ_NS4_8TiledMMAINS4_8MMA_AtomIJNS4_17SM100_MMA_TF32_SSINS_10tfloat32_tESN_fLi64ELi64ELNS4_4UMMA5MajorE0ELSP_0ELNSO_7ScaleInE0ELSQ_0EEEEEENS4_6LayoutINS5_IJSD_SD_SD_EEENS5_IJNSA_ILi0EEESV_SV_EEEEENS5_IJNS4_10UnderscoreESY_SY_EEEEENS4_23SM90_TMA_LOAD_MULTICASTENS4_14ComposedLayoutINS4_7SwizzleILi3ELi4ELi3EEENS4_18smem_ptr_flag_bitsILi32EEENST_INS5_IJNSA_ILi8EEENSA_ILi32EEEEEENS5_IJS18_SD_EEEEEEEvNS4_8identityES11_S1C_vS1D_EENS_8epilogue10collective18CollectiveEpilogueINS1F_23Sm100TmaWarpSpecializedILi3ELi2ELi16ELb1ELb0EEEJSI_NS5_IJNST_ISG_SD_EENST_IS18_SD_EEEEEfSJ_fSJ_NS1F_6fusion15FusionCallbacksIS1J_NS1N_17LinearCombinationIffffLNS_15FloatRoundStyleE2EEESI_S1M_JEEENS4_5SM1004TMEM4LOAD26SM100_TMEM_LOAD_16dp128b8xENS4_13SM90_TMA_LOADES1C_NS4_17SM75_U32x4_LDSM_NENS4_14SM90_TMA_STOREES1C_NS4_17SM90_U32x4_STSM_NENS4_39AutoVectorizingCopyWithAssumedAlignmentILi128EEEEEEvvEEEEvNT_6ParamsE,@"STO_CUDA_ENTRY STV_DEFAULT"
_ZN7cutlass13device_kernelINS_4gemm6kernel13GemmUniversalIN4cute5tupleIJiiiiEEENS1_10collective13CollectiveMmaINS1_35MainloopSm100TmaUmmaWarpSpecializedILi3ELi2ELi4ENS5_IJNS4_1CILi4EEENSA_ILi2EEENSA_ILi1EEEEEEEENS5_IJNSA_ILi64EEESG_NSA_ILi128EEEEEEfNS5_IJlSD_lEEEfSJ_NS4_8TiledMMAINS4_8MMA_AtomIJNS4_17SM100_MMA_TF32_SSINS_10tfloat32_tESN_fLi64ELi64ELNS4_4UMMA5MajorE0ELSP_0ELNSO_7ScaleInE0ELSQ_0EEEEEENS4_6LayoutINS5_IJSD_SD_SD_EEENS5_IJNSA_ILi0EEESV_SV_EEEEENS5_IJNS4_10UnderscoreESY_SY_EEEEENS4_23SM90_TMA_LOAD_MULTICASTENS4_14ComposedLayoutINS4_7SwizzleILi3ELi4ELi3EEENS4_18smem_ptr_flag_bitsILi32EEENST_INS5_IJNSA_ILi8EEENSA_ILi32EEEEEENS5_IJS18_SD_EEEEEEEvNS4_8identityES11_S1C_vS1D_EENS_8epilogue10collective18CollectiveEpilogueINS1F_23Sm100TmaWarpSpecializedILi3ELi2ELi16ELb1ELb0EEEJSI_NS5_IJNST_ISG_SD_EENST_IS18_SD_EEEEEfSJ_fSJ_NS1F_6fusion15FusionCallbacksIS1J_NS1N_17LinearCombinationIffffLNS_15FloatRoundStyleE2EEESI_S1M_JEEENS4_5SM1004TMEM4LOAD26SM100_TMEM_LOAD_16dp128b8xENS4_13SM90_TMA_LOADES1C_NS4_17SM75_U32x4_LDSM_NENS4_14SM90_TMA_STOREES1C_NS4_17SM90_U32x4_STSM_NENS4_39AutoVectorizingCopyWithAssumedAlignmentILi128EEEEEEvvEEEEvNT_6ParamsE:
[----:B------:R-:W1:Y:S01]  /*0000*/  LDC R1, c[0x0][0x37c] ;  /* 0x0000df00ff017b82 */ /* 0x000e620000000800 */
[----:B------:R-:W2:Y:S01]  /*0010*/  S2R R63, SR_TID.X ;  /* 0x00000000003f7919 */ /* 0x000ea20000002100 */
[----:B------:R-:W3:Y:S01]  /*0020*/  LDCU.64 UR8, c[0x0][0x890] ;  /* 0x00011200ff0877ac */ /* 0x000ee20008000a00 */
[----:B------:R-:W-:Y:S02]  /*0030*/  PRMT R52, RZ, 0x7610, R52 ;  /* 0x00007610ff347816 */ /* 0x000fe40000000034 */
[----:B------:R-:W-:Y:S01]  /*0040*/  ELECT P4, URZ, PT ;  /* 0x0000000000ff782f */ /* 0x000fe20003880000 */
[----:B---3--:R-:W-:-:S04]  /*0050*/  UISETP.NE.U32.AND UP0, UPT, UR8, URZ, UPT ;  /* 0x000000ff0800728c */ /* 0x008fc8000bf05070 */
[----:B------:R-:W-:Y:S01]  /*0060*/  UISETP.NE.AND.EX UP0, UPT, UR9, URZ, UPT, UP0 ;  /* 0x000000ff0900728c */ /* 0x000fe2000bf05300 */
[----:B--2---:R-:W-:-:S05]  /*0070*/  SHF.R.U32.HI R53, RZ, 0x5, R63 ;  /* 0x00000005ff357819 */ /* 0x004fca000001163f */
[----:B------:R-:W2:Y:S02]  /*0080*/  SHFL.IDX PT, R0, R53, RZ, 0x1f ;  /* 0x00001fff35007589 */ /* 0x000ea400000e0000 */
[----:B--2---:R-:W-:Y:S01]  /*0090*/  R2UR UR22, R0 ;  /* 0x00000000001672ca */ /* 0x004fe200000e0000 */
[----:B-1----:R-:W-:-:S14]  /*00a0*/  BRA.U UP0, `(.L_x_0) ;  /* 0x0000000100307547 */ /* 0x002fdc000b800000 */
[----:B------:R-:W1:Y:S02]  /*00b0*/  LDCU.64 UR4, c[0x0][0x888] ;  /* 0x00011100ff0477ac */ /* 0x000e640008000a00 */
[----:B-1----:R-:W-:-:S04]  /*00c0*/  UISETP.NE.U32.AND UP0, UPT, UR4, URZ, UPT ;  /* 0x000000ff0400728c */ /* 0x002fc8000bf05070 */
[----:B------:R-:W-:-:S09]  /*00d0*/  UISETP.NE.AND.EX UP0, UPT, UR5, URZ, UPT, UP0 ;  /* 0x000000ff0500728c */ /* 0x000fd2000bf05300 */
[----:B------:R-:W-:Y:S05]  /*00e0*/  BRA.U !UP0, `(.L_x_1) ;  /* 0x0000000108147547 */ /* 0x000fea000b800000 */
[----:B------:R-:W1:Y:S01]  /*00f0*/  LDC.64 R26, c[0x0][0x888] ;  /* 0x00022200ff1a7b82 */ /* 0x000e620000000a00 */
[----:B------:R-:W1:Y:S02]  /*0100*/  LDCU.64 UR4, c[0x0][0x358] ;  /* 0x00006b00ff0477ac */ /* 0x000e640008000a00 */
[----:B-1----:R1:W5:Y:S01]  /*0110*/  LDG.E R26, desc[UR4][R26.64] ;  /* 0x000000041a1a7981 */ /* 0x002362000c1e1900 */
[----:B------:R-:W-:Y:S01]  /*0120*/  HFMA2 R52, -RZ, RZ, 0, 5.9604644775390625e-08 ;  /* 0x00000001ff347431 */ /* 0x000fe200000001ff */
[----:B------:R-:W-:Y:S05]  /*0130*/  BRA `(.L_x_0) ;  /* 0x00000000000c7947 */ /* 0x000fea0003800000 */
.L_x_1:
[----:B------:R-:W1:Y:S01]  /*0140*/  LDCU UR4, c[0x0][0x880] ;  /* 0x00011000ff0477ac */ /* 0x000e620008000800 */
[----:B------:R-:W-:Y:S01]  /*0150*/  HFMA2 R52, -RZ, RZ, 0, 5.9604644775390625e-08 ;  /* 0x00000001ff347431 */ /* 0x000fe200000001ff */
[----:B-1----:R-:W-:-:S07]  /*0160*/  MOV R26, UR4 ;  /* 0x00000004001a7c02 */ /* 0x002fce0008000f00 */
.L_x_0:
[----:B------:R-:W2:Y:S02]  /*0170*/  LDCU.64 UR4, c[0x0][0x8b0] ;  /* 0x00011600ff0477ac */ /* 0x000ea40008000a00 */
[----:B--2---:R-:W-:-:S04]  /*0180*/  UISETP.NE.U32.AND UP0, UPT, UR4, URZ, UPT ;  /* 0x000000ff0400728c */ /* 0x004fc8000bf05070 */
[----:B------:R-:W-:-:S09]  /*0190*/  UISETP.NE.AND.EX UP0, UPT, UR5, URZ, UPT, UP0 ;  /* 0x000000ff0500728c */ /* 0x000fd2000bf05300 */
[----:B------:R-:W-:Y:S05]  /*01a0*/  BRA.U UP0, `(.L_x_2) ;  /* 0x0000000100287547 */ /* 0x000fea000b800000 */
[----:B------:R-:W2:Y:S02]  /*01b0*/  LDCU.64 UR4, c[0x0][0x8a8] ;  /* 0x00011500ff0477ac */ /* 0x000ea40008000a00 */
[----:B--2---:R-:W-:-:S04]  /*01c0*/  UISETP.NE.U32.AND UP0, UPT, UR4, URZ, UPT ;  /* 0x000000ff0400728c */ /* 0x004fc8000bf05070 */
[----:B------:R-:W-:-:S09]  /*01d0*/  UISETP.NE.AND.EX UP0, UPT, UR5, URZ, UPT, UP0 ;  /* 0x000000ff0500728c */ /* 0x000fd2000bf05300 */
[----:B------:R-:W-:Y:S05]  /*01e0*/  BRA.U !UP0, `(.L_x_3) ;  /* 0x0000000108107547 */ /* 0x000fea000b800000 */
[----:B------:R-:W2:Y:S01]  /*01f0*/  LDC.64 R24, c[0x0][0x8a8] ;  /* 0x00022a00ff187b82 */ /* 0x000ea20000000a00 */
[----:B------:R-:W2:Y:S02]  /*0200*/  LDCU.64 UR4, c[0x0][0x358] ;  /* 0x00006b00ff0477ac */ /* 0x000ea40008000a00 */
[----:B--2---:R2:W5:Y:S01]  /*0210*/  LDG.E R24, desc[UR4][R24.64] ;  /* 0x0000000418187981 */ /* 0x004562000c1e1900 */
[----:B------:R-:W-:Y:S05]  /*0220*/  BRA `(.L_x_2) ;  /* 0x0000000000087947 */ /* 0x000fea0003800000 */
.L_x_3:
[----:B------:R-:W2:Y:S02]  /*0230*/  LDCU UR4, c[0x0][0x8a0] ;  /* 0x00011400ff0477ac */ /* 0x000ea40008000800 */
[----:B--2---:R-:W-:Y:S02]  /*0240*/  MOV R24, UR4 ;  /* 0x0000000400187c02 */ /* 0x004fe40008000f00 */
.L_x_2:
[----:B------:R-:W-:Y:S01]  /*0250*/  IMAD.U32 R0, RZ, RZ, UR22 ;  /* 0x00000016ff007e24 */ /* 0x000fe2000f8e00ff */
[----:B------:R-:W-:Y:S04]  /*0260*/  BSSY.RECONVERGENT B0, `(.L_x_4) ;  /* 0x000000c000007945 */ /* 0x000fe80003800200 */
[C---:B------:R-:W-:Y:S02]  /*0270*/  ISETP.NE.OR P1, PT, R0.reuse, 0x1, !P4 ;  /* 0x000000010000780c */ /* 0x040fe40006725670 */
[----:B------:R-:W-:-:S11]  /*0280*/  ISETP.NE.OR P0, PT, R0, 0x3, !P4 ;  /* 0x000000030000780c */ /* 0x000fd60006705670 */
[----:B------:R-:W-:Y:S05]  /*0290*/  @P1 BRA `(.L_x_5) ;  /* 0x0000000000201947 */ /* 0x000fea0003800000 */
[----:B------:R-:W3:Y:S02]  /*02a0*/  LDCU.64 UR4, c[0x0][0x348] ;  /* 0x00006900ff0477ac */ /* 0x000ee40008000a00 */
[----:B---3--:R-:W-:Y:S02]  /*02b0*/  UIADD3 UR6, UP1, UPT, UR4, 0x80, URZ ;  /* 0x0000008004067890 */ /* 0x008fe4000ff3e0ff */
[----:B------:R-:W-:Y:S02]  /*02c0*/  UIADD3 UR4, UP0, UPT, UR4, 0x180, URZ ;  /* 0x0000018004047890 */ /* 0x000fe4000ff1e0ff */
[----:B------:R-:W-:Y:S02]  /*02d0*/  UIADD3.X UR7, UPT, UPT, URZ, UR5, URZ, UP1, !UPT ;  /* 0x00000005ff077290 */ /* 0x000fe40008ffe4ff */
[----:B------:R-:W-:-:S07]  /*02e0*/  UIADD3.X UR5, UPT, UPT, URZ, UR5, URZ, UP0, !UPT ;  /* 0x00000005ff057290 */ /* 0x000fce00087fe4ff */
[----:B------:R3:W-:Y:S02]  /*02f0*/  UTMACCTL.PF [UR6] ;  /* 0x00000000060079b9 */ /* 0x0007e40008040000 */
[----:B------:R3:W-:Y:S02]  /*0300*/  UTMACCTL.PF [UR4] ;  /* 0x00000000040079b9 */ /* 0x0007e40008040000 */
[----:B---3--:R-:W-:Y:S01]  /*0310*/  NOP ;  /* 0x0000000000007918 */ /* 0x008fe20000000000 */
.L_x_5:
[----:B------:R-:W-:Y:S05]  /*0320*/  BSYNC.RECONVERGENT B0 ;  /* 0x0000000000007941 */ /* 0x000fea0003800200 */
.L_x_4:
[----:B------:R-:W-:Y:S04]  /*0330*/  BSSY.RECONVERGENT B0, `(.L_x_6) ;  /* 0x000000a000007945 */ /* 0x000fe80003800200 */
        /* <DEDUP_REMOVED lines=9> */
.L_x_7:
[----:B------:R-:W-:Y:S05]  /*03d0*/  BSYNC.RECONVERGENT B0 ;  /* 0x0000000000007941 */ /* 0x000fea0003800200 */
.L_x_6:
[----:B------:R-:W3:Y:S01]  /*03e0*/  LDCU.64 UR4, c[0x0][0x888] ;  /* 0x00011100ff0477ac */ /* 0x000ee20008000a00 */
[----:B------:R-:W-:Y:S02]  /*03f0*/  UISETP.EQ.U32.AND UP1, UPT, UR8, URZ, UPT ;  /* 0x000000ff0800728c */ /* 0x000fe4000bf22070 */
[----:B------:R-:W-:Y:S02]  /*0400*/  UPLOP3.LUT UP4, UPT, UPT, UPT, UPT, 0x80, 0x8 ;  /* 0x000000000008789c */ /* 0x000fe40003f8f070 */
[----:B---3--:R-:W-:-:S04]  /*0410*/  UISETP.NE.U32.AND UP0, UPT, UR4, URZ, UPT ;  /* 0x000000ff0400728c */ /* 0x008fc8000bf05070 */
[----:B------:R-:W-:-:S04]  /*0420*/  UISETP.NE.AND.EX UP0, UPT, UR5, URZ, UPT, UP0 ;  /* 0x000000ff0500728c */ /* 0x000fc8000bf05300 */
[----:B------:R-:W-:-:S04]  /*0430*/  UISETP.EQ.OR.EX UP2, UPT, UR9, URZ, !UP0, UP1 ;  /* 0x000000ff0900728c */ /* 0x000fc8000c742710 */
[----:B------:R-:W-:-:S06]  /*0440*/  UP2UR UR4, UPR, URZ, 0x4 ;  /* 0x00000004ff047883 */ /* 0x000fcc0008000000 */
[----:B------:R-:W-:Y:S01]  /*0450*/  MOV R56, UR4 ;  /* 0x0000000400387c02 */ /* 0x000fe20008000f00 */
[----:B------:R-:W-:Y:S06]  /*0460*/  BRA.U !UP2, `(.L_x_8) ;  /* 0x000000010a207547 */ /* 0x000fec000b800000 */
[----:B------:R-:W-:Y:S01]  /*0470*/  UISETP.NE.U32.AND UP1, UPT, UR8, URZ, UPT ;  /* 0x000000ff0800728c */ /* 0x000fe2000bf25070 */
[----:B-----5:R-:W-:Y:S01]  /*0480*/  FSETP.NEU.AND P0, PT, R26, RZ, PT ;  /* 0x000000ff1a00720b */ /* 0x020fe20003f0d000 */
[----:B------:R-:W-:Y:S02]  /*0490*/  USEL UR4, URZ, 0xffffffff, UP0 ;  /* 0xffffffffff047887 */ /* 0x000fe40008000000 */
[----:B------:R-:W-:-:S10]  /*04a0*/  UISETP.NE.AND.EX UP1, UPT, UR9, URZ, UPT, UP1 ;  /* 0x000000ff0900728c */ /* 0x000fd4000bf25310 */
[----:B------:R-:W-:Y:S01]  /*04b0*/  VOTEU.ANY UP0, P0 ;  /* 0x0000000000ff7886 */ /* 0x000fe20000000100 */
[----:B------:R-:W-:-:S04]  /*04c0*/  @!UP1 USEL UR4, URZ, 0xffffffff, UP0 ;  /* 0xffffffffff049887 */ /* 0x000fc80008000000 */
[----:B------:R-:W-:-:S04]  /*04d0*/  ULOP3.LUT UR4, UR4, 0x1, URZ, 0xc0, !UPT ;  /* 0x0000000104047892 */ /* 0x000fc8000f8ec0ff */
[----:B------:R-:W-:-:S11]  /*04e0*/  UISETP.NE.U32.AND UP4, UPT, UR4, 0x1, UPT ;  /* 0x000000010400788c */ /* 0x000fd6000bf85070 */
.L_x_8:
[----:B------:R-:W3:Y:S01]  /*04f0*/  SHFL.IDX PT, R2, R53, RZ, 0x1f ;  /* 0x00001fff35027589 */ /* 0x000ee200000e0000 */
[----:B------:R-:W-:-:S04]  /*0500*/  UISETP.NE.AND UP0, UPT, UR22, 0x2, UPT ;  /* 0x000000021600788c */ /* 0x000fc8000bf05270 */
[----:B------:R-:W-:Y:S01]  /*0510*/  USEL UR38, URZ, 0x1, UP0 ;  /* 0x00000001ff267887 */ /* 0x000fe20008000000 */
[----:B---3--:R-:W-:-:S13]  /*0520*/  ISETP.NE.AND P0, PT, R2, RZ, PT ;  /* 0x000000ff0200720c */ /* 0x008fda0003f05270 */
[----:B------:R-:W-:Y:S05]  /*0530*/  @P0 BRA `(.L_x_9) ;  /* 0x0000000000500947 */ /* 0x000fea0003800000 */
[----:B------:R-:W3:Y:S01]  /*0540*/  S2UR UR4, SR_CgaCtaId ;  /* 0x00000000000479c3 */ /* 0x000ee20000008800 */
[----:B------:R-:W-:Y:S01]  /*0550*/  UMOV UR5, 0x400 ;  /* 0x0000040000057882 */ /* 0x000fe20000000000 */
[----:B------:R-:W-:Y:S01]  /*0560*/  UMOV UR8, 0x1 ;  /* 0x0000000100087882 */ /* 0x000fe20000000000 */
[----:B------:R-:W-:Y:S01]  /*0570*/  UMOV UR6, 0x5 ;  /* 0x0000000500067882 */ /* 0x000fe20000000000 */
[----:B------:R-:W-:-:S04]  /*0580*/  UIADD3 UR8, UPT, UPT, -UR8, 0x100000, URZ ;  /* 0x0010000008087890 */ /* 0x000fc8000fffe1ff */
[----:B------:R-:W-:Y:S02]  /*0590*/  USHF.L.U32 UR9, UR8, 0xb, URZ ;  /* 0x0000000b08097899 */ /* 0x000fe400080006ff */
[----:B------:R-:W-:Y:S02]  /*05a0*/  USHF.L.U32 UR8, UR8, 0x1, URZ ;  /* 0x0000000108087899 */ /* 0x000fe400080006ff */
[----:B------:R-:W-:-:S04]  /*05b0*/  UIADD3 UR6, UPT, UPT, -UR6, 0x100000, URZ ;  /* 0x0010000006067890 */ /* 0x000fc8000fffe1ff */
[----:B------:R-:W-:Y:S02]  /*05c0*/  USHF.L.U32 UR7, UR6, 0xb, URZ ;  /* 0x0000000b06077899 */ /* 0x000fe400080006ff */
[----:B------:R-:W-:Y:S01]  /*05d0*/  USHF.L.U32 UR6, UR6, 0x1, URZ ;  /* 0x0000000106067899 */ /* 0x000fe200080006ff */
[----:B------:R-:W-:Y:S01]  /*05e0*/  ELECT P0, URZ, PT ;  /* 0x0000000000ff782f */ /* 0x000fe20003800000 */
[----:B---3--:R-:W-:Y:S01]  /*05f0*/  ULEA UR4, UR4, UR5, 0x18 ;  /* 0x0000000504047291 */ /* 0x008fe2000f8ec0ff */
[----:B------:R-:W3:Y:S11]  /*0600*/  FENCE.VIEW.ASYNC.S ;  /* 0x00000000000073c6 */ /* 0x000ef60000000000 */
[----:B---3--:R3:W4:Y:S01]  /*0610*/  SYNCS.EXCH.64 URZ, [UR4], UR8 ;  /* 0x0000000804ff75b2 */ /* 0x0087220008000100 */
[----:B------:R3:W1:Y:S01]  /*0620*/  SYNCS.EXCH.64 URZ, [UR4+0x18], UR6 ;  /* 0x0000180604ff75b2 */ /* 0x0006620008000100 */
[----:B------:R3:W1:Y:S01]  /*0630*/  SYNCS.EXCH.64 URZ, [UR4+0x8], UR8 ;  /* 0x0000080804ff75b2 */ /* 0x0006620008000100 */
[----:B------:R3:W1:Y:S01]  /*0640*/  SYNCS.EXCH.64 URZ, [UR4+0x20], UR6 ;  /* 0x0000200604ff75b2 */ /* 0x0006620008000100 */
[----:B------:R3:W1:Y:S01]  /*0650*/  SYNCS.EXCH.64 URZ, [UR4+0x10], UR8 ;  /* 0x0000100804ff75b2 */ /* 0x0006620008000100 */
[----:B------:R3:W1:Y:S01]  /*0660*/  SYNCS.EXCH.64 URZ, [UR4+0x28], UR6 ;  /* 0x0000280604ff75b2 */ /* 0x0006620008000100 */
[----:B------:R-:W-:Y:S01]  /*0670*/  NOP ;  /* 0x0000000000007918 */ /* 0x000fe20000000000 */
.L_x_9:
[----:B------:R-:W2:Y:S01]  /*0680*/  SHFL.IDX PT, R2, R53, RZ, 0x1f ;  /* 0x00001fff35027589 */ /* 0x000ea200000e0000 */
[----:B------:R-:W-:Y:S01]  /*0690*/  NOP ;  /* 0x0000000000007918 */ /* 0x000fe20000000000 */
[----:B--2---:R-:W-:-:S13]  /*06a0*/  ISETP.NE.AND P0, PT, R2, 0x1, PT ;  /* 0x000000010200780c */ /* 0x004fda0003f05270 */
[----:B------:R-:W-:Y:S05]  /*06b0*/  @P0 BRA `(.L_x_10) ;  /* 0x0000000000500947 */ /* 0x000fea0003800000 */
[----:B---3--:R-:W2:Y:S01]  /*06c0*/  S2UR UR4, SR_CgaCtaId ;  /* 0x00000000000479c3 */ /* 0x008ea20000008800 */
        /* <DEDUP_REMOVED lines=10> */
[----:B--2---:R-:W-:Y:S01]  /*0770*/  ULEA UR4, UR4, UR5, 0x18 ;  /* 0x0000000504047291 */ /* 0x004fe2000f8ec0ff */
[----:B------:R-:W2:Y:S11]  /*0780*/  FENCE.VIEW.ASYNC.S ;  /* 0x00000000000073c6 */ /* 0x000eb60000000000 */
[----:B--2---:R2:W3:Y:S01]  /*0790*/  SYNCS.EXCH.64 URZ, [UR4+0x30], UR8 ;  /* 0x0000300804ff75b2 */ /* 0x0044e20008000100 */
[----:B------:R2:W1:Y:S01]  /*07a0*/  SYNCS.EXCH.64 URZ, [UR4+0x48], UR6 ;  /* 0x0000480604ff75b2 */ /* 0x0004620008000100 */
[----:B------:R2:W1:Y:S01]  /*07b0*/  SYNCS.EXCH.64 URZ, [UR4+0x38], UR8 ;  /* 0x0000380804ff75b2 */ /* 0x0004620008000100 */
[----:B------:R2:W1:Y:S01]  /*07c0*/  SYNCS.EXCH.64 URZ, [UR4+0x50], UR6 ;  /* 0x0000500604ff75b2 */ /* 0x0004620008000100 */
[----:B------:R2:W1:Y:S01]  /*07d0*/  SYNCS.EXCH.64 URZ, [UR4+0x40], UR8 ;  /* 0x0000400804ff75b2 */ /* 0x0004620008000100 */
[----:B------:R2:W1:Y:S01]  /*07e0*/  SYNCS.EXCH.64 URZ, [UR4+0x58], UR6 ;  /* 0x0000580604ff75b2 */ /* 0x0004620008000100 */
[----:B------:R-:W-:Y:S01]  /*07f0*/  NOP ;  /* 0x0000000000007918 */ /* 0x000fe20000000000 */
.L_x_10:
[----:B------:R-:W4:Y:S01]  /*0800*/  SHFL.IDX PT, R2, R53, RZ, 0x1f ;  /* 0x00001fff35027589 */ /* 0x000f2200000e0000 */
[----:B------:R-:W-:Y:S01]  /*0810*/  NOP ;  /* 0x0000000000007918 */ /* 0x000fe20000000000 */
[----:B----4-:R-:W-:-:S13]  /*0820*/  ISETP.NE.AND P0, PT, R2, 0x3, PT ;  /* 0x000000030200780c */ /* 0x010fda0003f05270 */
[----:B------:R-:W-:Y:S05]  /*0830*/  @P0 BRA `(.L_x_11) ;  /* 0x0000000000300947 */ /* 0x000fea0003800000 */
[----:B--23--:R-:W2:Y:S01]  /*0840*/  S2UR UR6, SR_CgaCtaId ;  /* 0x00000000000679c3 */ /* 0x00cea20000008800 */
[----:B------:R-:W-:Y:S01]  /*0850*/  UMOV UR4, 0x400 ;  /* 0x0000040000047882 */ /* 0x000fe20000000000 */
[----:B------:R-:W-:Y:S01]  /*0860*/  UMOV UR5, 0x20 ;  /* 0x0000002000057882 */ /* 0x000fe20000000000 */
[----:B------:R-:W-:Y:S01]  /*0870*/  ELECT P0, URZ, PT ;  /* 0x0000000000ff782f */ /* 0x000fe20003800000 */
[----:B--2---:R-:W-:Y:S02]  /*0880*/  ULEA UR6, UR6, UR4, 0x18 ;  /* 0x0000000406067291 */ /* 0x004fe4000f8ec0ff */
[----:B------:R-:W-:-:S04]  /*0890*/  UIADD3 UR4, UPT, UPT, -UR5, 0x100000, URZ ;  /* 0x0010000005047890 */ /* 0x000fc8000fffe1ff */
[----:B------:R-:W-:Y:S02]  /*08a0*/  USHF.L.U32 UR5, UR4, 0xb, URZ ;  /* 0x0000000b04057899 */ /* 0x000fe400080006ff */
[----:B------:R-:W-:Y:S01]  /*08b0*/  USHF.L.U32 UR4, UR4, 0x1, URZ ;  /* 0x0000000104047899 */ /* 0x000fe200080006ff */
[----:B------:R-:W2:Y:S11]  /*08c0*/  FENCE.VIEW.ASYNC.S ;  /* 0x00000000000073c6 */ /* 0x000eb60000000000 */
[----:B--2---:R4:W2:Y:S01]  /*08d0*/  SYNCS.EXCH.64 URZ, [UR6+0x60], UR4 ;  /* 0x0000600406ff75b2 */ /* 0x0048a20008000100 */
[----:B------:R4:W3:Y:S02]  /*08e0*/  SYNCS.EXCH.64 URZ, [UR6+0x68], UR4 ;  /* 0x0000680406ff75b2 */ /* 0x0008e40008000100 */
[----:B----4-:R-:W-:Y:S01]  /*08f0*/  NOP ;  /* 0x0000000000007918 */ /* 0x010fe20000000000 */
.L_x_11:
[----:B------:R-:W4:Y:S01]  /*0900*/  SHFL.IDX PT, R2, R53, RZ, 0x1f ;  /* 0x00001fff35027589 */ /* 0x000f2200000e0000 */
[----:B------:R-:W-:Y:S01]  /*0910*/  NOP ;  /* 0x0000000000007918 */ /* 0x000fe20000000000 */
[----:B----4-:R-:W-:-:S13]  /*0920*/  ISETP.NE.AND P0, PT, R2, 0x4, PT ;  /* 0x000000040200780c */ /* 0x010fda0003f05270 */
[----:B------:R-:W-:Y:S05]  /*0930*/  @P0 BRA `(.L_x_12) ;  /* 0x00000000004c0947 */ /* 0x000fea0003800000 */
[----:B--23--:R-:W2:Y:S01]  /*0940*/  S2UR UR6, SR_CgaCtaId ;  /* 0x00000000000679c3 */ /* 0x00cea20000008800 */
[----:B------:R-:W-:Y:S01]  /*0950*/  UMOV UR4, 0x720 ;  /* 0x0000072000047882 */ /* 0x000fe20000000000 */
[----:B------:R-:W-:Y:S01]  /*0960*/  UMOV UR5, 0x400 ;  /* 0x0000040000057882 */ /* 0x000fe20000000000 */
[----:B------:R-:W-:Y:S01]  /*0970*/  USEL UR4, UR4, 0x620, UP4 ;  /* 0x0000062004047887 */ /* 0x000fe2000a000000 */
[----:B------:R-:W-:Y:S01]  /*0980*/  UMOV UR8, 0x1 ;  /* 0x0000000100087882 */ /* 0x000fe20000000000 */
[----:B------:R-:W-:Y:S01]  /*0990*/  ELECT P0, URZ, PT ;  /* 0x0000000000ff782f */ /* 0x000fe20003800000 */
[----:B------:R-:W-:-:S04]  /*09a0*/  UIADD3 UR8, UPT, UPT, -UR8, 0x100000, URZ ;  /* 0x0010000008087890 */ /* 0x000fc8000fffe1ff */
[----:B------:R-:W-:Y:S02]  /*09b0*/  USHF.L.U32 UR9, UR8, 0xb, URZ ;  /* 0x0000000b08097899 */ /* 0x000fe400080006ff */
[----:B------:R-:W-:Y:S02]  /*09c0*/  USHF.L.U32 UR8, UR8, 0x1, URZ ;  /* 0x0000000108087899 */ /* 0x000fe400080006ff */
[----:B--2---:R-:W-:Y:S02]  /*09d0*/  ULEA UR6, UR6, UR5, 0x18 ;  /* 0x0000000506067291 */ /* 0x004fe4000f8ec0ff */
[----:B------:R-:W-:-:S04]  /*09e0*/  UIADD3 UR4, UPT, UPT, -UR4, 0x100000, URZ ;  /* 0x0010000004047890 */ /* 0x000fc8000fffe1ff */
[----:B------:R-:W-:Y:S02]  /*09f0*/  USHF.L.U32 UR5, UR4, 0xb, URZ ;  /* 0x0000000b04057899 */ /* 0x000fe400080006ff */
[----:B------:R-:W-:Y:S01]  /*0a00*/  USHF.L.U32 UR4, UR4, 0x1, URZ ;  /* 0x0000000104047899 */ /* 0x000fe200080006ff */
[----:B------:R-:W2:Y:S03]  /*0a10*/  FENCE.VIEW.ASYNC.S ;  /* 0x00000000000073c6 */ /* 0x000ea60000000000 */
[----:B--2---:R4:W2:Y:S08]  /*0a20*/  SYNCS.EXCH.64 URZ, [UR6+0x70], UR8 ;  /* 0x0000700806ff75b2 */ /* 0x0048b00008000100 */
[----:B------:R4:W3:Y:S01]  /*0a30*/  SYNCS.EXCH.64 URZ, [UR6+0x80], UR4 ;  /* 0x0000800406ff75b2 */ /* 0x0008e20008000100 */
[----:B------:R4:W1:Y:S01]  /*0a40*/  SYNCS.EXCH.64 URZ, [UR6+0x78], UR8 ;  /* 0x0000780806ff75b2 */ /* 0x0008620008000100 */
[----:B------:R4:W1:Y:S02]  /*0a50*/  SYNCS.EXCH.64 URZ, [UR6+0x88], UR4 ;  /* 0x0000880406ff75b2 */ /* 0x0008640008000100 */
[----:B----4-:R-:W-:Y:S01]  /*0a60*/  NOP ;  /* 0x0000000000007918 */ /* 0x010fe20000000000 */
.L_x_12:
[----:B------:R-:W4:Y:S01]  /*0a70*/  SHFL.IDX PT, R2, R53, RZ, 0x1f ;  /* 0x00001fff35027589 */ /* 0x000f2200000e0000 */
[----:B------:R-:W-:Y:S01]  /*0a80*/  NOP ;  /* 0x0000000000007918 */ /* 0x000fe20000000000 */
[----:B----4-:R-:W-:-:S13]  /*0a90*/  ISETP.NE.AND P0, PT, R2, 0x5, PT ;  /* 0x000000050200780c */ /* 0x010fda0003f05270 */
[----:B------:R-:W-:Y:S05]  /*0aa0*/  @P0 BRA `(.L_x_13) ;  /* 0x0000000000580947 */ /* 0x000fea0003800000 */
[----:B--23--:R-:W2:Y:S01]  /*0ab0*/  S2UR UR4, SR_CgaCtaId ;  /* 0x00000000000479c3 */ /* 0x00cea20000008800 */
        /* <DEDUP_REMOVED lines=12> */
[----:B--2---:R4:W2:Y:S01]  /*0b80*/  SYNCS.EXCH.64 URZ, [UR4+0x90], UR8 ;  /* 0x0000900804ff75b2 */ /* 0x0048a20008000100 */
[----:B------:R4:W3:Y:S01]  /*0b90*/  SYNCS.EXCH.64 URZ, [UR4+0xb0], UR6 ;  /* 0x0000b00604ff75b2 */ /* 0x0008e20008000100 */
[----:B------:R4:W1:Y:S01]  /*0ba0*/  SYNCS.EXCH.64 URZ, [UR4+0x98], UR8 ;  /* 0x0000980804ff75b2 */ /* 0x0008620008000100 */
[----:B------:R4:W1:Y:S01]  /*0bb0*/  SYNCS.EXCH.64 URZ, [UR4+0xb8], UR6 ;  /* 0x0000b80604ff75b2 */ /* 0x0008620008000100 */
[----:B------:R4:W1:Y:S01]  /*0bc0*/  SYNCS.EXCH.64 URZ, [UR4+0xa0], UR8 ;  /* 0x0000a00804ff75b2 */ /* 0x0008620008000100 */
[----:B------:R4:W1:Y:S01]  /*0bd0*/  SYNCS.EXCH.64 URZ, [UR4+0xc0], UR6 ;  /* 0x0000c00604ff75b2 */ /* 0x0008620008000100 */
[----:B------:R4:W1:Y:S01]  /*0be0*/  SYNCS.EXCH.64 URZ, [UR4+0xa8], UR8 ;  /* 0x0000a80804ff75b2 */ /* 0x0008620008000100 */
[----:B------:R4:W1:Y:S02]  /*0bf0*/  SYNCS.EXCH.64 URZ, [UR4+0xc8], UR6 ;  /* 0x0000c80604ff75b2 */ /* 0x0008640008000100 */
[----:B----4-:R-:W-:Y:S01]  /*0c00*/  NOP ;  /* 0x0000000000007918 */ /* 0x010fe20000000000 */
.L_x_13:
[----:B------:R-:W4:Y:S01]  /*0c10*/  SHFL.IDX PT, R2, R53, RZ, 0x1f ;  /* 0x00001fff35027589 */ /* 0x000f2200000e0000 */
[----:B------:R-:W1:Y:S01]  /*0c20*/  S2UR UR63, SR_CgaCtaId ;  /* 0x00000000003f79c3 */ /* 0x000e620000008800 */
[----:B------:R-:W-:Y:S01]  /*0c30*/  NOP ;  /* 0x0000000000007918 */ /* 0x000fe20000000000 */
[----:B----4-:R-:W-:-:S13]  /*0c40*/  ISETP.NE.AND P0, PT, R2, 0x3, PT ;  /* 0x000000030200780c */ /* 0x010fda0003f05270 */
[----:B-1----:R-:W-:Y:S05]  /*0c50*/  @P0 BRA `(.L_x_14) ;  /* 0x0000000000340947 */ /* 0x002fea0003800000 */
[----:B--23--:R-:W-:Y:S01]  /*0c60*/  UMOV UR4, 0x400 ;  /* 0x0000040000047882 */ /* 0x00cfe20000000000 */
[----:B------:R-:W-:Y:S01]  /*0c70*/  UMOV UR6, 0x20 ;  /* 0x0000002000067882 */ /* 0x000fe20000000000 */
[----:B------:R-:W-:Y:S02]  /*0c80*/  ULEA UR4, UR63, UR4, 0x18 ;  /* 0x000000043f047291 */ /* 0x000fe4000f8ec0ff */
[----:B------:R-:W-:-:S04]  /*0c90*/  UIADD3 UR6, UPT, UPT, -UR6, 0x100000, URZ ;  /* 0x0010000006067890 */ /* 0x000fc8000fffe1ff */
[----:B------:R-:W-:Y:S02]  /*0ca0*/  USHF.L.U32 UR7, UR6, 0xb, URZ ;  /* 0x0000000b06077899 */ /* 0x000fe400080006ff */
[----:B------:R-:W-:Y:S01]  /*0cb0*/  USHF.L.U32 UR6, UR6, 0x1, URZ ;  /* 0x0000000106067899 */ /* 0x000fe200080006ff */
[----:B------:R-:W-:Y:S01]  /*0cc0*/  ELECT P0, URZ, PT ;  /* 0x0000000000ff782f */ /* 0x000fe20003800000 */
[----:B------:R-:W1:Y:S10]  /*0cd0*/  FENCE.VIEW.ASYNC.S ;  /* 0x00000000000073c6 */ /* 0x000e740000000000 */
[----:B-1----:R1:W4:Y:S01]  /*0ce0*/  SYNCS.EXCH.64 URZ, [UR4+0xd0], UR6 ;  /* 0x0000d00604ff75b2 */ /* 0x0023220008000100 */
[----:B------:R1:W2:Y:S01]  /*0cf0*/  SYNCS.EXCH.64 URZ, [UR4+0xe0], UR6 ;  /* 0x0000e00604ff75b2 */ /* 0x0002a20008000100 */
[----:B------:R1:W3:Y:S01]  /*0d00*/  SYNCS.EXCH.64 URZ, [UR4+0xd8], UR6 ;  /* 0x0000d80604ff75b2 */ /* 0x0002e20008000100 */
[----:B------:R1:W1:Y:S01]  /*0d10*/  SYNCS.EXCH.64 URZ, [UR4+0xe8], UR6 ;  /* 0x0000e80604ff75b2 */ /* 0x0002620008000100 */
[----:B------:R-:W-:Y:S01]  /*0d20*/  NOP ;  /* 0x0000000000007918 */ /* 0x000fe20000000000 */
.L_x_14:
[----:B-123--:R-:W1:Y:S01]  /*0d30*/  LDCU UR4, c[0x0][0x36c] ;  /* 0x00006d80ff0477ac */ /* 0x00ee620008000800 */
[----:B------:R-:W-:Y:S01]  /*0d40*/  ISETP.NE.OR P4, PT, R0, 0x2, !P4 ;  /* 0x000000020000780c */ /* 0x000fe20006785670 */
[----:B------:R-:W-:Y:S01]  /*0d50*/  NOP ;  /* 0x0000000000007918 */ /* 0x000fe20000000000 */
[----:B------:R-:W-:Y:S01]  /*0d60*/  LOP3.LUT R0, R63, 0x1f, RZ, 0xc0, !PT ;  /* 0x0000001f3f007812 */ /* 0x000fe200078ec0ff */
[----:B------:R-:W-:Y:S02]  /*0d70*/  UISETP.NE.AND UP5, UPT, UR22, URZ, UPT ;  /* 0x000000ff1600728c */ /* 0x000fe4000bfa5270 */
[----:B-1----:R-:W-:-:S09]  /*0d80*/  UISETP.EQ.U32.AND UP6, UPT, UR4, 0x1, UPT ;  /* 0x000000010400788c */ /* 0x002fd2000bfc2070 */
[----:B------:R-:W-:Y:S05]  /*0d90*/  BRA.U !UP6, `(.L_x_15) ;  /* 0x000000010e087547 */ /* 0x000fea000b800000 */
[----:B----4-:R-:W-:Y:S01]  /*0da0*/  UCGABAR_ARV ;  /* 0x00000000000079c7 */ /* 0x010fe20008000000 */
[----:B------:R-:W-:Y:S05]  /*0db0*/  BRA `(.L_x_16) ;  /* 0x0000000000047947 */ /* 0x000fea0003800000 */
.L_x_15:
[----:B----4-:R-:W-:Y:S01]  /*0dc0*/  NOP ;  /* 0x0000000000007918 */ /* 0x010fe20000000000 */
.L_x_16:
[----:B------:R-:W1:Y:S01]  /*0dd0*/  S2UR UR25, SR_CTAID.X ;  /* 0x00000000001979c3 */ /* 0x000e620000002500 */
[----:B------:R-:W-:-:S05]  /*0de0*/  CS2R.32 R55, SR_CgaSize ;  /* 0x0000000000377805 */ /* 0x000fca0000008a00 */
[----:B------:R-:W-:-:S05]  /*0df0*/  IMAD R55, R55, -0xa0, RZ ;  /* 0xffffff6037377824 */ /* 0x000fca00078e02ff */
[----:B------:R-:W-:-:S14]  /*0e00*/  R2UR UR5, R55 ;  /* 0x00000000370572ca */ /* 0x000fdc00000e0000 */
[----:B------:R-:W2:Y:S01]  /*0e10*/  LDCU UR5, c[0x0][UR5+0x2b0] ;  /* 0x00005600050577ac */ /* 0x000ea20008000800 */
[----:B------:R-:W-:-:S05]  /*0e20*/  CS2R.32 R55, SR_CgaSize ;  /* 0x0000000000377805 */ /* 0x000fca0000008a00 */
[----:B------:R-:W-:-:S05]  /*0e30*/  IMAD R55, R55, -0xa0, RZ ;  /* 0xffffff6037377824 */ /* 0x000fca00078e02ff */
[----:B------:R-:W-:-:S14]  /*0e40*/  R2UR UR4, R55 ;  /* 0x00000000370472ca */ /* 0x000fdc00000e0000 */
[----:B------:R-:W3:Y:S01]  /*0e50*/  LDCU UR4, c[0x0][UR4+0x2b4] ;  /* 0x00005680040477ac */ /* 0x000ee20008000800 */
[----:B------:R-:W4:Y:S01]  /*0e60*/  S2UR UR27, SR_CTAID.Y ;  /* 0x00000000001b79c3 */ /* 0x000f220000002600 */
[----:B------:R-:W-:-:S05]  /*0e70*/  CS2R.32 R55, SR_CgaSize ;  /* 0x0000000000377805 */ /* 0x000fca0000008a00 */
[----:B------:R-:W-:-:S05]  /*0e80*/  IMAD R55, R55, -0xa0, RZ ;  /* 0xffffff6037377824 */ /* 0x000fca00078e02ff */
[----:B------:R-:W-:-:S14]  /*0e90*/  R2UR UR7, R55 ;  /* 0x00000000370772ca */ /* 0x000fdc00000e0000 */
[----:B------:R-:W3:Y:S01]  /*0ea0*/  LDCU UR7, c[0x0][UR7+0x2a0] ;  /* 0x00005400070777ac */ /* 0x000ee20008000800 */
[----:B------:R-:W-:-:S05]  /*0eb0*/  CS2R.32 R55, SR_CgaSize ;  /* 0x0000000000377805 */ /* 0x000fca0000008a00 */
[----:B------:R-:W-:-:S05]  /*0ec0*/  IMAD R55, R55, -0xa0, RZ ;  /* 0xffffff6037377824 */ /* 0x000fca00078e02ff */
[----:B------:R-:W-:-:S14]  /*0ed0*/  R2UR UR8, R55 ;  /* 0x00000000370872ca */ /* 0x000fdc00000e0000 */
[----:B------:R-:W3:Y:S01]  /*0ee0*/  LDCU UR8, c[0x0][UR8+0x2a4] ;  /* 0x00005480080877ac */ /* 0x000ee20008000800 */
[----:B------:R-:W-:Y:S02]  /*0ef0*/  ULOP3.LUT UR70, UR63, 0x3, URZ, 0xc0, !UPT ;  /* 0x000000033f467892 */ /* 0x000fe4000f8ec0ff */
[----:B------:R-:W-:Y:S02]  /*0f00*/  USHF.R.U32.HI UR26, URZ, 0x2, UR63 ;  /* 0x00000002ff1a7899 */ /* 0x000fe4000801163f */
[----:B------:R-:W-:Y:S02]  /*0f10*/  UISETP.GT.U32.AND UP1, UPT, UR70, 0xffff, UPT ;  /* 0x0000ffff4600788c */ /* 0x000fe4000bf24070 */
[----:B------:R-:W-:Y:S01]  /*0f20*/  USHF.L.U32 UR53, UR63, 0x8, URZ ;  /* 0x000000083f357899 */ /* 0x000fe200080006ff */
[----:B-1----:R-:W-:Y:S01]  /*0f30*/  I2FP.F32.U32 R3, UR25 ;  /* 0x0000001900037c45 */ /* 0x002fe20008201000 */
[----:B------:R-:W1:Y:S04]  /*0f40*/  LDCU UR23, c[0x0][0xb24] ;  /* 0x00016480ff1777ac */ /* 0x000e680008000800 */
[----:B--2---:R-:W-:Y:S01]  /*0f50*/  FMUL R3, R3, UR5 ;  /* 0x0000000503037c20 */ /* 0x004fe20008400000 */
[----:B------:R-:W2:Y:S01]  /*0f60*/  LDCU UR39, c[0x0][0xb24] ;  /* 0x00016480ff2777ac */ /* 0x000ea20008000800 */
[----:B----4-:R-:W-:Y:S01]  /*0f70*/  I2FP.F32.U32 R2, UR27 ;  /* 0x0000001b00027c45 */ /* 0x010fe20008201000 */
[----:B------:R-:W4:Y:S03]  /*0f80*/  LDCU UR28, c[0x0][0xb30] ;  /* 0x00016600ff1c77ac */ /* 0x000f260008000800 */
[----:B------:R-:W1:Y:S01]  /*0f90*/  F2I.U32.TRUNC.NTZ R3, R3 ;  /* 0x0000000300037305 */ /* 0x000e62000020f000 */
[----:B---3--:R-:W-:Y:S01]  /*0fa0*/  FMUL R2, R2, UR4 ;  /* 0x0000000402027c20 */ /* 0x008fe20008400000 */
[----:B------:R-:W-:-:S02]  /*0fb0*/  ULOP3.LUT UR4, UR63, 0x4, URZ, 0xc0, !UPT ;  /* 0x000000043f047892 */ /* 0x000fc4000f8ec0ff */
[----:B------:R-:W-:Y:S02]  /*0fc0*/  USHF.L.U32 UR45, UR63, 0x9, URZ ;  /* 0x000000093f2d7899 */ /* 0x000fe400080006ff */
[----:B------:R-:W-:Y:S02]  /*0fd0*/  UISETP.GT.U32.AND UP0, UPT, UR4, 0xffff, UPT ;  /* 0x0000ffff0400788c */ /* 0x000fe4000bf04070 */
[----:B------:R-:W3:Y:S01]  /*0fe0*/  F2I.U32.TRUNC.NTZ R2, R2 ;  /* 0x0000000200027305 */ /* 0x000ee2000020f000 */
[----:B------:R-:W-:Y:S01]  /*0ff0*/  UMOV UR32, 0x11 ;  /* 0x0000001100207882 */ /* 0x000fe20000000000 */
[----:B------:R-:W-:Y:S02]  /*1000*/  USEL UR31, UR70, 0xffff, !UP1 ;  /* 0x0000ffff461f7887 */ /* 0x000fe4000c800000 */
[----:B------:R-:W-:Y:S01]  /*1010*/  USEL UR30, UR4, 0xffff, !UP0 ;  /* 0x0000ffff041e7887 */ /* 0x000fe2000c000000 */
[----:B-1----:R-:W-:Y:S02]  /*1020*/  R2UR UR5, R3 ;  /* 0x00000000030572ca */ /* 0x002fe400000e0000 */
[----:B---3--:R-:W-:-:S02]  /*1030*/  R2UR UR6, R2 ;  /* 0x00000000020672ca */ /* 0x008fc400000e0000 */
[----:B------:R-:W-:-:S09]  /*1040*/  PRMT R2, RZ, 0x7610, R2 ;  /* 0x00007610ff027816 */ /* 0x000fd20000000002 */
[----:B------:R-:W-:-:S04]  /*1050*/  UIADD3 UR5, UPT, UPT, -UR5, URZ, URZ ;  /* 0x000000ff05057290 */ /* 0x000fc8000fffe1ff */
[----:B------:R-:W-:Y:S02]  /*1060*/  UIMAD UR5, UR7, UR5, UR25 ;  /* 0x00000005070572a4 */ /* 0x000fe4000f8e0219 */
[----:B------:R-:W-:-:S04]  /*1070*/  UIADD3 UR4, UPT, UPT, -UR6, URZ, URZ ;  /* 0x000000ff06047290 */ /* 0x000fc8000fffe1ff */
[----:B------:R-:W-:Y:S01]  /*1080*/  IMAD.U32 R55, RZ, RZ, UR5 ;  /* 0x00000005ff377e24 */ /* 0x000fe2000f8e00ff */
[----:B------:R-:W-:-:S06]  /*1090*/  UIMAD UR4, UR8, UR4, UR27 ;  /* 0x00000004080472a4 */ /* 0x000fcc000f8e021b */
[----:B------:R-:W-:Y:S01]  /*10a0*/  IMAD.U32 R54, RZ, RZ, UR4 ;  /* 0x00000004ff367e24 */ /* 0x000fe2000f8e00ff */
[----:B--2-4-:R-:W-:Y:S06]  /*10b0*/  BRA.U UP5, `(.L_x_17) ;  /* 0x0000000105747547 */ /* 0x014fec000b800000 */
[----:B------:R-:W-:Y:S02]  /*10c0*/  R2UR UR4, R54 ;  /* 0x00000000360472ca */ /* 0x000fe400000e0000 */
[----:B------:R-:W-:-:S11]  /*10d0*/  R2UR UR8, R55 ;  /* 0x00000000370872ca */ /* 0x000fd600000e0000 */
[----:B------:R-:W-:Y:S02]  /*10e0*/  UISETP.NE.AND UP2, UPT, UR4, URZ, UPT ;  /* 0x000000ff0400728c */ /* 0x000fe4000bf45270 */
[----:B------:R-:W-:Y:S02]  /*10f0*/  UISETP.NE.AND UP3, UPT, UR4, 0x1, UPT ;  /* 0x000000010400788c */ /* 0x000fe4000bf65270 */
[----:B------:R-:W-:Y:S02]  /*1100*/  UISETP.NE.AND UP0, UPT, UR8, URZ, UP2 ;  /* 0x000000ff0800728c */ /* 0x000fe40009705270 */
[----:B------:R-:W-:Y:S02]  /*1110*/  USEL UR4, URZ, 0x10, UP3 ;  /* 0x00000010ff047887 */ /* 0x000fe40009800000 */
[----:B------:R-:W-:Y:S02]  /*1120*/  USEL UR11, URZ, 0x1, UP0 ;  /* 0x00000001ff0b7887 */ /* 0x000fe40008000000 */
[----:B------:R-:W-:-:S02]  /*1130*/  UISETP.NE.AND UP0, UPT, UR8, URZ, UPT ;  /* 0x000000ff0800728c */ /* 0x000fc4000bf05270 */
[----:B------:R-:W-:Y:S02]  /*1140*/  USEL UR5, URZ, 0x2, UP2 ;  /* 0x00000002ff057887 */ /* 0x000fe40009000000 */
[----:B------:R-:W-:Y:S02]  /*1150*/  USEL UR9, UR4, 0x10, UP0 ;  /* 0x0000001004097887 */ /* 0x000fe40008000000 */
[----:B------:R-:W-:Y:S02]  /*1160*/  UISETP.NE.AND UP0, UPT, UR8, 0x1, UPT ;  /* 0x000000010800788c */ /* 0x000fe4000bf05270 */
[----:B------:R-:W-:Y:S02]  /*1170*/  USEL UR4, URZ, 0x20, UP3 ;  /* 0x00000020ff047887 */ /* 0x000fe40009800000 */
[----:B------:R-:W-:Y:S02]  /*1180*/  UISETP.NE.AND UP1, UPT, UR8, 0x2, UPT ;  /* 0x000000020800788c */ /* 0x000fe4000bf25270 */
[----:B------:R-:W-:-:S02]  /*1190*/  USEL UR6, URZ, 0x4, UP2 ;  /* 0x00000004ff067887 */ /* 0x000fc40009000000 */
[----:B------:R-:W-:Y:S02]  /*11a0*/  USEL UR7, UR5, 0x2, UP0 ;  /* 0x0000000205077887 */ /* 0x000fe40008000000 */
[----:B------:R-:W-:Y:S02]  /*11b0*/  USEL UR10, UR4, 0x20, UP0 ;  /* 0x00000020040a7887 */ /* 0x000fe40008000000 */
[----:B------:R-:W-:Y:S02]  /*11c0*/  UISETP.NE.AND UP0, UPT, UR8, 0x3, UPT ;  /* 0x000000030800788c */ /* 0x000fe4000bf05270 */
[----:B------:R-:W-:Y:S02]  /*11d0*/  USEL UR5, URZ, 0x40, UP3 ;  /* 0x00000040ff057887 */ /* 0x000fe40009800000 */
[----:B------:R-:W-:Y:S02]  /*11e0*/  USEL UR8, UR6, 0x4, UP1 ;  /* 0x0000000406087887 */ /* 0x000fe40008800000 */
[----:B------:R-:W-:-:S02]  /*11f0*/  USEL UR4, URZ, 0x8, UP2 ;  /* 0x00000008ff047887 */ /* 0x000fc40009000000 */
[----:B------:R-:W-:Y:S02]  /*1200*/  UIADD3 UR6, UPT, UPT, UR7, UR9, UR11 ;  /* 0x0000000907067290 */ /* 0x000fe4000fffe00b */
[----:B------:R-:W-:Y:S02]  /*1210*/  USEL UR7, UR5, 0x40, UP1 ;  /* 0x0000004005077887 */ /* 0x000fe40008800000 */
[----:B------:R-:W-:Y:S02]  /*1220*/  USEL UR12, URZ, 0x80, UP3 ;  /* 0x00000080ff0c7887 */ /* 0x000fe40009800000 */
[----:B------:R-:W-:Y:S02]  /*1230*/  USEL UR4, UR4, 0x8, UP0 ;  /* 0x0000000804047887 */ /* 0x000fe40008000000 */
[----:B------:R-:W-:Y:S02]  /*1240*/  UIADD3 UR5, UPT, UPT, UR8, UR10, UR6 ;  /* 0x0000000a08057290 */ /* 0x000fe4000fffe006 */
[----:B------:R-:W-:-:S02]  /*1250*/  USEL UR6, UR12, 0x80, UP0 ;  /* 0x000000800c067887 */ /* 0x000fc40008000000 */
[----:B------:R-:W-:-:S04]  /*1260*/  UIADD3 UR4, UPT, UPT, UR4, UR7, UR5 ;  /* 0x0000000704047290 */ /* 0x000fc8000fffe005 */
[----:B------:R-:W-:-:S06]  /*1270*/  UIADD3 UR4, UPT, UPT, UR4, UR6, URZ ;  /* 0x0000000604047290 */ /* 0x000fcc000fffe0ff */
[----:B------:R-:W-:-:S07]  /*1280*/  IMAD.U32 R2, RZ, RZ, UR4 ;  /* 0x00000004ff027e24 */ /* 0x000fce000f8e00ff */
.L_x_17:
[----:B------:R-:W1:Y:S01]  /*1290*/  S2UR UR60, SR_CTAID.Z ;  /* 0x00000000003c79c3 */ /* 0x000e620000002700 */
[----:B------:R-:W-:Y:S01]  /*12a0*/  UISETP.GE.AND UP0, UPT, UR23, 0x1, UPT ;  /* 0x000000011700788c */ /* 0x000fe2000bf06270 */
[----:B------:R-:W-:-:S08]  /*12b0*/  UMOV UR29, 0xf ;  /* 0x0000000f001d7882 */ /* 0x000fd00000000000 */
[----:B------:R-:W-:Y:S05]  /*12c0*/  BRA.U !UP0, `(.L_x_18) ;  /* 0x0000000108d47547 */ /* 0x000fea000b800000 */
[----:B------:R-:W2:Y:S01]  /*12d0*/  LDCU.128 UR12, c[0x0][0xb10] ;  /* 0x00016200ff0c77ac */ /* 0x000ea20008000c00 */
[----:B------:R-:W3:Y:S01]  /*12e0*/  LDCU UR6, c[0x0][0x370] ;  /* 0x00006e00ff0677ac */ /* 0x000ee20008000800 */
[----:B------:R-:W4:Y:S01]  /*12f0*/  LDCU UR5, c[0x0][0x374] ;  /* 0x00006e80ff0577ac */ /* 0x000f220008000800 */
[----:B------:R-:W1:Y:S01]  /*1300*/  LDCU UR24, c[0x0][0xb0c] ;  /* 0x00016180ff1877ac */ /* 0x000e620008000800 */
[----:B------:R-:W1:Y:S01]  /*1310*/  LDCU UR4, c[0x0][0xb20] ;  /* 0x00016400ff0477ac */ /* 0x000e620008000800 */
[----:B------:R-:W1:Y:S01]  /*1320*/  LDCU.64 UR8, c[0x0][0xb28] ;  /* 0x00016500ff0877ac */ /* 0x000e620008000a00 */
[----:B--2---:R-:W-:Y:S02]  /*1330*/  UISETP.NE.AND UP0, UPT, UR14, 0x1, UPT ;  /* 0x000000010e00788c */ /* 0x004fe4000bf05270 */
[----:B----4-:R-:W-:Y:S02]  /*1340*/  UIMAD.WIDE.U32 UR10, UR5, UR15, URZ ;  /* 0x0000000f050a72a5 */ /* 0x010fe4000f8e00ff */
[----:B---3--:R-:W-:-:S02]  /*1350*/  UIMAD.WIDE.U32 UR18, UR6, UR12, URZ ;  /* 0x0000000c061272a5 */ /* 0x008fc4000f8e00ff */
[----:B-1----:R-:W-:Y:S02]  /*1360*/  UISETP.NE.AND UP1, UPT, UR24, 0x1, UPT ;  /* 0x000000011800788c */ /* 0x002fe4000bf25270 */
[----:B------:R-:W-:Y:S01]  /*1370*/  UISETP.NE.AND UP2, UPT, UR23, 0x1, UPT ;  /* 0x000000011700788c */ /* 0x000fe2000bf45270 */
[----:B------:R-:W-:Y:S02]  /*1380*/  UMOV UR10, UR11 ;  /* 0x0000000b000a7c82 */ /* 0x000fe40008000000 */
[----:B------:R-:W-:Y:S01]  /*1390*/  UMOV UR18, UR19 ;  /* 0x0000001300127c82 */ /* 0x000fe20008000000 */
[----:B------:R-:W-:Y:S02]  /*13a0*/  @UP0 USHF.R.U32.HI UR5, URZ, UR4, UR10 ;  /* 0x00000004ff050299 */ /* 0x000fe4000801160a */
[----:B------:R-:W-:Y:S02]  /*13b0*/  UIMAD.WIDE.U32 UR20, UR27, UR15, URZ ;  /* 0x0000000f1b1472a5 */ /* 0x000fe4000f8e00ff */
[----:B------:R-:W-:-:S02]  /*13c0*/  UIMAD.WIDE.U32 UR10, UR5, UR8, URZ ;  /* 0x00000008050a72a5 */ /* 0x000fc4000f8e00ff */
[----:B------:R-:W-:Y:S02]  /*13d0*/  @UP1 USHF.R.U32.HI UR6, URZ, UR13, UR18 ;  /* 0x0000000dff061299 */ /* 0x000fe40008011612 */
[----:B------:R-:W-:Y:S02]  /*13e0*/  UIMAD.WIDE.U32 UR16, UR25, UR12, URZ ;  /* 0x0000000c191072a5 */ /* 0x000fe4000f8e00ff */
[----:B------:R-:W-:Y:S01]  /*13f0*/  UIMAD.WIDE.U32 UR18, UR6, UR8, URZ ;  /* 0x00000008061272a5 */ /* 0x000fe2000f8e00ff */
[----:B------:R-:W-:Y:S01]  /*1400*/  UMOV UR20, UR21 ;  /* 0x0000001500147c82 */ /* 0x000fe20008000000 */
[----:B------:R-:W-:Y:S01]  /*1410*/  UMOV UR10, UR11 ;  /* 0x0000000b000a7c82 */ /* 0x000fe20008000000 */
[----:B------:R-:W-:Y:S02]  /*1420*/  USHF.R.U32.HI UR20, URZ, UR4, UR20 ;  /* 0x00000004ff147299 */ /* 0x000fe40008011614 */
[----:B------:R-:W-:Y:S02]  /*1430*/  @UP2 USHF.R.U32.HI UR5, URZ, UR9, UR10 ;  /* 0x00000009ff052299 */ /* 0x000fe4000801160a */
[----:B------:R-:W-:Y:S01]  /*1440*/  UMOV UR7, UR19 ;  /* 0x0000001300077c82 */ /* 0x000fe20008000000 */
[----:B------:R-:W-:Y:S01]  /*1450*/  UMOV UR16, UR17 ;  /* 0x0000001100107c82 */ /* 0x000fe20008000000 */
[----:B------:R-:W-:-:S02]  /*1460*/  @UP2 USHF.R.U32.HI UR6, URZ, UR9, UR7 ;  /* 0x00000009ff062299 */ /* 0x000fc40008011607 */
[----:B------:R-:W-:Y:S02]  /*1470*/  USHF.R.U32.HI UR13, URZ, UR13, UR16 ;  /* 0x0000000dff0d7299 */ /* 0x000fe40008011610 */
[----:B------:R-:W-:Y:S02]  /*1480*/  USEL UR4, UR27, UR20, !UP0 ;  /* 0x000000141b047287 */ /* 0x000fe4000c000000 */
[----:B------:R-:W-:Y:S02]  /*1490*/  UIMAD UR7, UR5, UR23, URZ ;  /* 0x00000017050772a4 */ /* 0x000fe4000f8e02ff */
[----:B------:R-:W-:Y:S02]  /*14a0*/  USEL UR5, UR25, UR13, !UP1 ;  /* 0x0000000d19057287 */ /* 0x000fe4000c800000 */
[----:B------:R-:W-:Y:S02]  /*14b0*/  UIMAD UR12, UR6, UR23, URZ ;  /* 0x00000017060c72a4 */ /* 0x000fe4000f8e02ff */
[----:B------:R-:W-:-:S02]  /*14c0*/  UISETP.GE.AND UP0, UPT, UR4, UR7, UPT ;  /* 0x000000070400728c */ /* 0x000fc4000bf06270 */
[----:B------:R-:W-:Y:S02]  /*14d0*/  UIMAD.WIDE.U32 UR10, UR4, UR8, URZ ;  /* 0x00000008040a72a5 */ /* 0x000fe4000f8e00ff */
[----:B------:R-:W-:Y:S02]  /*14e0*/  UISETP.GE.OR UP0, UPT, UR5, UR12, UP0 ;  /* 0x0000000c0500728c */ /* 0x000fe40008706670 */
[----:B------:R-:W-:Y:S02]  /*14f0*/  UIMAD.WIDE.U32 UR12, UR5, UR8, URZ ;  /* 0x00000008050c72a5 */ /* 0x000fe4000f8e00ff */
[----:B------:R-:W-:Y:S01]  /*1500*/  UIADD3 UR10, UPT, UPT, -UR4, URZ, URZ ;  /* 0x000000ff040a7290 */ /* 0x000fe2000fffe1ff */
[----:B------:R-:W-:Y:S01]  /*1510*/  UMOV UR8, UR11 ;  /* 0x0000000b00087c82 */ /* 0x000fe20008000000 */
[----:B------:R-:W-:Y:S02]  /*1520*/  UIADD3 UR11, UPT, UPT, -UR5, URZ, URZ ;  /* 0x000000ff050b7290 */ /* 0x000fe4000fffe1ff */
[----:B------:R-:W-:-:S03]  /*1530*/  USHF.R.U32.HI UR8, URZ, UR9, UR8 ;  /* 0x00000009ff087299 */ /* 0x000fc60008011608 */
[----:B------:R-:W-:Y:S01]  /*1540*/  @!UP0 UMOV UR7, UR13 ;  /* 0x0000000d00078c82 */ /* 0x000fe20008000000 */
[----:B------:R-:W-:Y:S02]  /*1550*/  UIMAD UR27, UR14, UR10, UR27 ;  /* 0x0000000a0e1b72a4 */ /* 0x000fe4000f8e021b */
[----:B------:R-:W-:Y:S02]  /*1560*/  USEL UR8, UR4, UR8, !UP2 ;  /* 0x0000000804087287 */ /* 0x000fe4000d000000 */
[----:B------:R-:W-:Y:S02]  /*1570*/  @!UP0 USHF.R.U32.HI UR7, URZ, UR9, UR7 ;  /* 0x00000009ff078299 */ /* 0x000fe40008011607 */
[----:B------:R-:W-:Y:S02]  /*1580*/  UIADD3 UR9, UPT, UPT, -UR8, URZ, URZ ;  /* 0x000000ff08097290 */ /* 0x000fe4000fffe1ff */
[----:B------:R-:W-:Y:S02]  /*1590*/  @!UP0 USEL UR7, UR5, UR7, !UP2 ;  /* 0x0000000705078287 */ /* 0x000fe4000d000000 */
[----:B------:R-:W-:-:S02]  /*15a0*/  UIMAD UR9, UR23, UR9, UR4 ;  /* 0x00000009170972a4 */ /* 0x000fc4000f8e0204 */
[----:B------:R-:W-:Y:S02]  /*15b0*/  @!UP0 UIADD3 UR8, UPT, UPT, UR8, -UR7, URZ ;  /* 0x8000000708088290 */ /* 0x000fe4000fffe0ff */
[----:B------:R-:W-:Y:S02]  /*15c0*/  @!UP0 UIMAD UR6, UR9, UR6, UR7 ;  /* 0x00000006090682a4 */ /* 0x000fe4000f8e0207 */
[----:B------:R-:W-:Y:S02]  /*15d0*/  @!UP0 UIMAD UR4, UR8, UR23, UR5 ;  /* 0x00000017080482a4 */ /* 0x000fe4000f8e0205 */
[----:B------:R-:W-:Y:S02]  /*15e0*/  UIMAD UR25, UR24, UR11, UR25 ;  /* 0x0000000b181972a4 */ /* 0x000fe4000f8e0219 */
[----:B------:R-:W-:Y:S01]  /*15f0*/  UIMAD UR27, UR4, UR14, UR27 ;  /* 0x0000000e041b72a4 */ /* 0x000fe2000f8e021b */
[----:B------:R-:W-:Y:S02]  /*1600*/  @!UP0 UMOV UR5, UR6 ;  /* 0x0000000600058c82 */ /* 0x000fe40008000000 */
[----:B------:R-:W-:-:S12]  /*1610*/  UIMAD UR25, UR5, UR24, UR25 ;  /* 0x00000018051972a4 */ /* 0x000fd8000f8e0219 */
.L_x_18:
[----:B------:R-:W-:Y:S02]  /*1620*/  UISETP.NE.AND UP1, UPT, UR28, 0x1, UPT ;  /* 0x000000011c00788c */ /* 0x000fe4000bf25270 */
[----:B------:R-:W-:Y:S02]  /*1630*/  ULOP3.LUT UR31, UR31, 0xffff, URZ, 0xc0, !UPT ;  /* 0x0000ffff1f1f7892 */ /* 0x000fe4000f8ec0ff */
[----:B------:R-:W-:Y:S02]  /*1640*/  ULOP3.LUT UR30, UR30, 0xffff, URZ, 0xc0, !UPT ;  /* 0x0000ffff1e1e7892 */ /* 0x000fe4000f8ec0ff */
[----:B------:R-:W-:Y:S02]  /*1650*/  UISETP.NE.AND UP0, UPT, UR22, 0x2, UPT ;  /* 0x000000021600788c */ /* 0x000fe4000bf05270 */
[----:B------:R-:W-:Y:S02]  /*1660*/  ULOP3.LUT UR53, UR53, 0x400, URZ, 0xc0, !UPT ;  /* 0x0000040035357892 */ /* 0x000fe4000f8ec0ff */
[----:B------:R-:W-:-:S02]  /*1670*/  ULOP3.LUT UR45, UR45, 0x600, URZ, 0xc0, !UPT ;  /* 0x000006002d2d7892 */ /* 0x000fc4000f8ec0ff */
[----:B------:R-:W-:Y:S02]  /*1680*/  USHF.L.U32 UR31, UR32, UR31, URZ ;  /* 0x0000001f201f7299 */ /* 0x000fe400080006ff */
[----:B------:R-:W-:Y:S01]  /*1690*/  USHF.L.U32 UR30, UR29, UR30, URZ ;  /* 0x0000001e1d1e7299 */ /* 0x000fe200080006ff */
[----:B------:R-:W-:Y:S11]  /*16a0*/  BRA.U UP1, `(.L_x_19) ;  /* 0x0000000101447547 */ /* 0x000ff6000b800000 */
[----:B------:R-:W2:Y:S01]  /*16b0*/  LDCU.128 UR8, c[0x0][0xb10] ;  /* 0x00016200ff0877ac */ /* 0x000ea20008000c00 */
[----:B------:R-:W3:Y:S01]  /*16c0*/  LDCU UR12, c[0x0][0xb0c] ;  /* 0x00016180ff0c77ac */ /* 0x000ee20008000800 */
[----:B------:R-:W4:Y:S01]  /*16d0*/  LDCU UR13, c[0x0][0xb20] ;  /* 0x00016400ff0d77ac */ /* 0x000f220008000800 */
[----:B--2---:R-:W-:Y:S02]  /*16e0*/  UIMAD.WIDE.U32 UR6, UR25, UR8, URZ ;  /* 0x00000008190672a5 */ /* 0x004fe4000f8e00ff */
[----:B------:R-:W-:Y:S02]  /*16f0*/  UIMAD.WIDE.U32 UR4, UR27, UR11, URZ ;  /* 0x0000000b1b0472a5 */ /* 0x000fe4000f8e00ff */
[----:B---3--:R-:W-:Y:S02]  /*1700*/  UISETP.NE.AND UP2, UPT, UR12, 0x1, UPT ;  /* 0x000000010c00788c */ /* 0x008fe4000bf45270 */
[----:B------:R-:W-:Y:S01]  /*1710*/  UISETP.NE.AND UP1, UPT, UR10, 0x1, UPT ;  /* 0x000000010a00788c */ /* 0x000fe2000bf25270 */
[----:B------:R-:W-:-:S02]  /*1720*/  UMOV UR6, UR7 ;  /* 0x0000000700067c82 */ /* 0x000fc40008000000 */
[----:B------:R-:W-:Y:S01]  /*1730*/  UMOV UR4, UR5 ;  /* 0x0000000500047c82 */ /* 0x000fe20008000000 */
[----:B------:R-:W-:Y:S02]  /*1740*/  USHF.R.U32.HI UR9, URZ, UR9, UR6 ;  /* 0x00000009ff097299 */ /* 0x000fe40008011606 */
[----:B----4-:R-:W-:Y:S02]  /*1750*/  USHF.R.U32.HI UR4, URZ, UR13, UR4 ;  /* 0x0000000dff047299 */ /* 0x010fe40008011604 */
[----:B------:R-:W-:Y:S02]  /*1760*/  USEL UR5, UR25, UR9, !UP2 ;  /* 0x0000000919057287 */ /* 0x000fe4000d000000 */
[----:B------:R-:W-:-:S04]  /*1770*/  USEL UR4, UR27, UR4, !UP1 ;  /* 0x000000041b047287 */ /* 0x000fc8000c800000 */
[----:B------:R-:W-:Y:S02]  /*1780*/  UIADD3 UR6, UPT, UPT, UR5, -UR4, URZ ;  /* 0x8000000405067290 */ /* 0x000fe4000fffe0ff */
[----:B------:R-:W-:Y:S02]  /*1790*/  UIADD3 UR4, UPT, UPT, -UR5, UR4, URZ ;  /* 0x0000000405047290 */ /* 0x000fe4000fffe1ff */
[----:B------:R-:W-:Y:S02]  /*17a0*/  UIMAD UR27, UR6, UR10, UR27 ;  /* 0x0000000a061b72a4 */ /* 0x000fe4000f8e021b */
[----:B------:R-:W-:-:S12]  /*17b0*/  UIMAD UR25, UR4, UR12, UR25 ;  /* 0x0000000c041972a4 */ /* 0x000fd8000f8e0219 */
.L_x_19:
[----:B------:R-:W-:Y:S05]  /*17c0*/  BRA.U !UP6, `(.L_x_20) ;  /* 0x000000010e0c7547 */ /* 0x000fea000b800000 */
[----:B------:R-:W-:Y:S01]  /*17d0*/  UCGABAR_WAIT ;  /* 0x0000000000007dc7 */ /* 0x000fe20008000000 */
[----:B------:R-:W-:Y:S01]  /*17e0*/  CCTL.IVALL ;  /* 0x00000000ff00798f */ /* 0x000fe20002000000 */
[----:B------:R-:W-:Y:S05]  /*17f0*/  BRA `(.L_x_21) ;  /* 0x0000000000047947 */ /* 0x000fea0003800000 */
.L_x_20:
[----:B------:R-:W-:Y:S06]  /*1800*/  BAR.SYNC.DEFER_BLOCKING 0x0 ;  /* 0x0000000000007b1d */ /* 0x000fec0000010000 */
.L_x_21:
[----:B------:R-:W-:Y:S05]  /*1810*/  BRA.U UP0, `(.L_x_22) ;  /* 0x0000001500f07547 */ /* 0x000fea000b800000 */
[----:B------:R-:W2:Y:S01]  /*1820*/  LDCU UR6, c[0x0][0x38c] ;  /* 0x00007180ff0677ac */ /* 0x000ea20008000800 */
[----:B------:R-:W-:Y:S01]  /*1830*/  PLOP3.LUT P2, PT, PT, PT, UP4, 0x80, 0x8 ;  /* 0x000000000008781c */ /* 0x000fe20003f4f048 */
[----:B------:R-:W-:Y:S01]  /*1840*/  IMAD.MOV.U32 R12, RZ, RZ, 0x1 ;  /* 0x00000001ff0c7424 */ /* 0x000fe200078e00ff */
[----:B------:R-:W-:Y:S01]  /*1850*/  ISETP.EQ.OR P3, PT, R0, RZ, P4 ;  /* 0x000000ff0000720c */ /* 0x000fe20002762670 */
[----:B------:R-:W-:Y:S01]  /*1860*/  UISETP.NE.AND UP1, UPT, UR22, URZ, UPT ;  /* 0x000000ff1600728c */ /* 0x000fe2000bf25270 */
[----:B------:R-:W-:Y:S02]  /*1870*/  PLOP3.LUT P2, PT, P2, PT, PT, 0x8, 0x80 ;  /* 0x000000000080781c */ /* 0x000fe4000174e170 */
[----:B------:R-:W-:Y:S01]  /*1880*/  CS2R R10, SRZ ;  /* 0x00000000000a7805 */ /* 0x000fe2000001ff00 */
[----:B------:R-:W-:Y:S01]  /*1890*/  IMAD.MOV.U32 R9, RZ, RZ, RZ ;  /* 0x000000ffff097224 */ /* 0x000fe200078e00ff */
[----:B------:R-:W3:Y:S01]  /*18a0*/  LDCU UR65, c[0x0][0x370] ;  /* 0x00006e00ff4177ac */ /* 0x000ee20008000800 */
[----:B------:R-:W-:Y:S01]  /*18b0*/  IMAD.MOV.U32 R8, RZ, RZ, 0x1 ;  /* 0x00000001ff087424 */ /* 0x000fe200078e00ff */
[----:B------:R-:W4:Y:S01]  /*18c0*/  LDCU.64 UR54, c[0x0][0x348] ;  /* 0x00006900ff3677ac */ /* 0x000f220008000a00 */
[----:B------:R-:W1:Y:S01]  /*18d0*/  LDCU UR64, c[0x0][0x374] ;  /* 0x00006e80ff4077ac */ /* 0x000e620008000800 */
[----:B--2---:R-:W-:-:S02]  /*18e0*/  UIADD3 UR5, UPT, UPT, UR6, 0x7f, URZ ;  /* 0x0000007f06057890 */ /* 0x004fc4000fffe0ff */
[----:B------:R-:W-:Y:S02]  /*18f0*/  UIADD3 UR71, UPT, UPT, UR6, 0xfe, URZ ;  /* 0x000000fe06477890 */ /* 0x000fe4000fffe0ff */
[----:B------:R-:W-:Y:S02]  /*1900*/  USHF.R.S32.HI UR4, URZ, 0x1f, UR5 ;  /* 0x0000001fff047899 */ /* 0x000fe40008011405 */
[----:B------:R-:W-:Y:S02]  /*1910*/  USEL UR38, UR38, 0x2, UP1 ;  /* 0x0000000226267887 */ /* 0x000fe40008800000 */
[----:B------:R-:W-:Y:S02]  /*1920*/  ULEA.HI UR4, UR4, UR5, URZ, 0x7 ;  /* 0x0000000504047291 */ /* 0x000fe4000f8f38ff */
[----:B------:R-:W-:Y:S02]  /*1930*/  USHF.L.U32 UR5, UR26, 0x5, URZ ;  /* 0x000000051a057899 */ /* 0x000fe400080006ff */
[----:B------:R-:W-:-:S02]  /*1940*/  USHF.R.S32.HI UR67, URZ, 0x7, UR4 ;  /* 0x00000007ff437899 */ /* 0x000fc40008011404 */
[----:B------:R-:W-:Y:S02]  /*1950*/  UIADD3 UR4, UPT, UPT, UR6, -0x1, URZ ;  /* 0xffffffff06047890 */ /* 0x000fe4000fffe0ff */
[----:B------:R-:W-:Y:S02]  /*1960*/  UISETP.LT.U32.AND UP0, UPT, UR67, 0x3, UPT ;  /* 0x000000034300788c */ /* 0x000fe4000bf01070 */
[----:B------:R-:W-:Y:S02]  /*1970*/  UISETP.GE.U32.AND UP2, UPT, UR4, -0xff, UPT ;  /* 0xffffff010400788c */ /* 0x000fe4000bf46070 */
[----:B------:R-:W-:Y:S02]  /*1980*/  USEL UR66, UR67, 0x3, UP0 ;  /* 0x0000000343427887 */ /* 0x000fe40008000000 */
[----:B------:R-:W-:Y:S02]  /*1990*/  ULOP3.LUT UR68, UR5, 0x20, URZ, 0xe2, !UPT ;  /* 0x0000002005447892 */ /* 0x000fe4000f8ee2ff */
[----:B------:R-:W-:-:S02]  /*19a0*/  UIADD3 UR37, UPT, UPT, UR66, -0x1, URZ ;  /* 0xffffffff42257890 */ /* 0x000fc4000fffe0ff */
[----:B------:R-:W-:Y:S01]  /*19b0*/  UIADD3 UR69, UPT, UPT, UR67, -UR66, URZ ;  /* 0x8000004243457290 */ /* 0x000fe2000fffe0ff */
[----:B------:R-:W-:Y:S02]  /*19c0*/  UMOV UR29, URZ ;  /* 0x000000ff001d7c82 */ /* 0x000fe40008000000 */
[----:B------:R-:W-:-:S04]  /*19d0*/  @UP2 UIADD3 UR37, UPT, UPT, UR66, URZ, URZ ;  /* 0x000000ff42252290 */ /* 0x000fc8000fffe0ff */
[----:B-1-34-:R-:W-:-:S12]  /*19e0*/  UIADD3 UR37, UPT, UPT, UR37, 0x1, URZ ;  /* 0x0000000125257890 */ /* 0x01afd8000fffe0ff */
.L_x_46:
[----:B------:R-:W-:Y:S01]  /*19f0*/  UISETP.NE.AND UP0, UPT, UR63, URZ, UPT ;  /* 0x000000ff3f00728c */ /* 0x000fe2000bf05270 */
[----:B------:R-:W1:Y:S08]  /*1a00*/  S2UR UR63, SR_CgaCtaId ;  /* 0x00000000003f79c3 */ /* 0x000e700000008800 */
[----:B---3--:R-:W-:Y:S05]  /*1a10*/  BRA.U UP0, `(.L_x_23) ;  /* 0x0000000100347547 */ /* 0x008fea000b800000 */
[----:B------:R-:W2:Y:S01]  /*1a20*/  S2R R0, SR_CgaCtaId ;  /* 0x0000000000007919 */ /* 0x000ea20000008800 */
[----:B------:R-:W-:-:S04]  /*1a30*/  MOV R2, 0x400 ;  /* 0x0000040000027802 */ /* 0x000fc80000000f00 */
[----:B--2---:R-:W-:Y:S02]  /*1a40*/  LEA R0, R0, R2, 0x18 ;  /* 0x0000000200007211 */ /* 0x004fe400078ec0ff */
[----:B------:R-:W-:-:S03]  /*1a50*/  SHF.L.U32 R2, R8, 0x1f, RZ ;  /* 0x0000001f08027819 */ /* 0x000fc600000006ff */
[----:B------:R-:W-:-:S04]  /*1a60*/  IMAD R0, R9, 0x8, R0 ;  /* 0x0000000809007824 */ /* 0x000fc800078e0200 */
[----:B------:R-:W2:Y:S02]  /*1a70*/  SYNCS.PHASECHK.TRANS64.TRYWAIT P0, [R0+URZ+0xe0], R2 ;  /* 0x0000e002000075a7 */ /* 0x000ea400080011ff */
[----:B--2---:R-:W-:Y:S05]  /*1a80*/  @!P0 BRA `(.L_x_24) ;  /* 0x0000006400288947 */ /* 0x004fea0003800000 */
.L_x_125:
[----:B------:R-:W-:Y:S01]  /*1a90*/  VIADD R9, R9, 0x1 ;  /* 0x0000000109097836 */ /* 0x000fe20000000000 */
[----:B------:R2:W-:Y:S04]  /*1aa0*/  SYNCS.ARRIVE.TRANS64.A1T0 RZ, [R0+URZ+0xd0], RZ ;  /* 0x0000d0ff00ff79a7 */ /* 0x0005e800081000ff */
[----:B------:R-:W-:-:S04]  /*1ab0*/  ISETP.NE.AND P0, PT, R9, 0x2, PT ;  /* 0x000000020900780c */ /* 0x000fc80003f05270 */
[----:B------:R-:W-:Y:S02]  /*1ac0*/  SEL R9, R9, RZ, P0 ;  /* 0x000000ff09097207 */ /* 0x000fe40000000000 */
[----:B--2---:R-:W-:-:S04]  /*1ad0*/  SEL R0, RZ, 0x1, P0 ;  /* 0x00000001ff007807 */ /* 0x004fc80000000000 */
[----:B------:R-:W-:-:S07]  /*1ae0*/  LOP3.LUT R8, R8, R0, RZ, 0x3c, !PT ;  /* 0x0000000008087212 */ /* 0x000fce00078e3cff */
.L_x_23:
[----:B------:R-:W-:Y:S01]  /*1af0*/  UMOV UR22, 0x400 ;  /* 0x0000040000167882 */ /* 0x000fe20000000000 */
[----:B------:R-:W-:Y:S01]  /*1b00*/  SHF.L.U32 R0, R12, 0x1f, RZ ;  /* 0x0000001f0c007819 */ /* 0x000fe200000006ff */
[----:B-1----:R-:W-:Y:S02]  /*1b10*/  ULEA UR22, UR63, UR22, 0x18 ;  /* 0x000000163f167291 */ /* 0x002fe4000f8ec0ff */
[----:B------:R-:W-:Y:S02]  /*1b20*/  UISETP.GE.U32.AND UP0, UPT, UR71, 0xff, UPT ;  /* 0x000000ff4700788c */ /* 0x000fe4000bf06070 */
[----:B------:R-:W-:Y:S02]  /*1b30*/  ULEA UR4, UR29, UR22, 0x3 ;  /* 0x000000161d047291 */ /* 0x000fe4000f8e18ff */
[----:B------:R-:W-:Y:S02]  /*1b40*/  ULEA UR27, UR27, UR70, 0x2 ;  /* 0x000000461b1b7291 */ /* 0x000fe4000f8e10ff */
[----:B------:R-:W-:-:S02]  /*1b50*/  ULEA UR59, UR25, UR68, 0x6 ;  /* 0x00000044193b7291 */ /* 0x000fc4000f8e30ff */
[----:B------:R-:W-:Y:S01]  /*1b60*/  USHF.L.U32 UR27, UR27, 0x4, URZ ;  /* 0x000000041b1b7899 */ /* 0x000fe200080006ff */
[----:B------:R-:W-:Y:S02]  /*1b70*/  UMOV UR15, URZ ;  /* 0x000000ff000f7c82 */ /* 0x000fe40008000000 */
[----:B------:R1:W2:Y:S01]  /*1b80*/  SYNCS.PHASECHK.TRANS64.TRYWAIT P1, [UR4+0x18], R0 ;  /* 0x00001800ff0075a7 */ /* 0x0002a20008021104 */
[----:B------:R-:W-:Y:S08]  /*1b90*/  BRA.U !UP0, `(.L_x_25) ;  /* 0x0000000508647547 */ /* 0x000ff0000b800000 */
[----:B------:R-:W-:Y:S01]  /*1ba0*/  UMOV UR21, URZ ;  /* 0x000000ff00157c82 */ /* 0x000fe20008000000 */
[----:B------:R-:W-:-:S05]  /*1bb0*/  UMOV UR14, UR29 ;  /* 0x0000001d000e7c82 */ /* 0x000fca0008000000 */
.L_x_33:
[----:B------:R-:W-:Y:S01]  /*1bc0*/  ULEA UR57, UR14, UR22, 0x3 ;  /* 0x000000160e397291 */ /* 0x000fe2000f8e18ff */
[----:B--2---:R-:W-:Y:S01]  /*1bd0*/  @!P4 MOV R2, 0x10000 ;  /* 0x000100000002c802 */ /* 0x004fe20000000f00 */
[----:B--23--:R-:W-:Y:S10]  /*1be0*/  @P1 BRA `(.L_x_26) ;  /* 0x00000000000c1947 */ /* 0x00cff40003800000 */
[----:B------:R-:W-:-:S04]  /*1bf0*/  SHF.L.U32 R3, R12, 0x1f, RZ ;  /* 0x0000001f0c037819 */ /* 0x000fc800000006ff */
[----:B------:R-:W2:Y:S02]  /*1c00*/  SYNCS.PHASECHK.TRANS64.TRYWAIT P0, [UR57+0x18], R3 ;  /* 0x00001803ff0075a7 */ /* 0x000ea40008001139 */
[----:B--2---:R-:W-:Y:S05]  /*1c10*/  @!P0 BRA `(.L_x_27) ;  /* 0x0000006000d88947 */ /* 0x004fea0003800000 */
.L_x_26:
[----:B------:R2:W-:Y:S01]  /*1c20*/  @!P4 SYNCS.ARRIVE.TRANS64 RZ, [UR57], R2 ;  /* 0x00000002ffffc9a7 */ /* 0x0005e20008000039 */
[----:B------:R-:W-:-:S04]  /*1c30*/  ULOP3.LUT UR4, UR38, 0x2, URZ, 0xfc, !UPT ;  /* 0x0000000226047892 */ /* 0x000fc8000f8efcff */
[----:B------:R-:W-:-:S09]  /*1c40*/  UISETP.NE.AND UP0, UPT, UR4, 0x2, UPT ;  /* 0x000000020400788c */ /* 0x000fd2000bf05270 */
[----:B------:R-:W-:Y:S05]  /*1c50*/  BRA.U UP0, `(.L_x_28) ;  /* 0x0000000100047547 */ /* 0x000fea000b800000 */
[----:B------:R-:W-:Y:S05]  /*1c60*/  BPT.TRAP 0x1 ;  /* 0x000000040000795c */ /* 0x000fea0000300000 */
.L_x_28:
[----:B------:R-:W-:Y:S04]  /*1c70*/  BSSY.RECONVERGENT B0, `(.L_x_29) ;  /* 0x0000003000007945 */ /* 0x000fe80003800200 */
[----:B------:R-:W-:Y:S05]  /*1c80*/  @P3 BRA `(.L_x_30) ;  /* 0x0000000000043947 */ /* 0x000fea0003800000 */
[----:B------:R-:W-:Y:S05]  /*1c90*/  BPT.TRAP 0x1 ;  /* 0x000000040000795c */ /* 0x000fea0000300000 */
.L_x_30:
[----:B------:R-:W-:Y:S05]  /*1ca0*/  BSYNC.RECONVERGENT B0 ;  /* 0x0000000000007941 */ /* 0x000fea0003800200 */
.L_x_29:
[----:B------:R-:W-:Y:S01]  /*1cb0*/  UIADD3 UR4, UPT, UPT, UR14, 0x1, URZ ;  /* 0x000000010e047890 */ /* 0x000fe2000fffe0ff */
[----:B------:R-:W-:Y:S01]  /*1cc0*/  BSSY.RECONVERGENT B0, `(.L_x_31) ;  /* 0x0000041000007945 */ /* 0x000fe20003800200 */
[----:B------:R-:W-:Y:S02]  /*1cd0*/  ELECT P0, URZ, PT ;  /* 0x0000000000ff782f */ /* 0x000fe40003800000 */
[----:B------:R-:W-:-:S04]  /*1ce0*/  UISETP.NE.AND UP0, UPT, UR4, 0x3, UPT ;  /* 0x000000030400788c */ /* 0x000fc8000bf05270 */
[----:B------:R-:W-:Y:S02]  /*1cf0*/  USEL UR5, URZ, 0x1, UP0 ;  /* 0x00000001ff057887 */ /* 0x000fe40008000000 */
[----:B------:R-:W-:-:S04]  /*1d00*/  USEL UR29, UR4, URZ, UP0 ;  /* 0x000000ff041d7287 */ /* 0x000fc80008000000 */
[----:B------:R-:W-:Y:S01]  /*1d10*/  ULEA UR4, UR29, UR22, 0x3 ;  /* 0x000000161d047291 */ /* 0x000fe2000f8e18ff */
[----:B------:R-:W-:-:S04]  /*1d20*/  LOP3.LUT R12, R12, UR5, RZ, 0x3c, !PT ;  /* 0x000000050c0c7c12 */ /* 0x000fc8000f8e3cff */
[----:B-1----:R-:W-:-:S04]  /*1d30*/  SHF.L.U32 R0, R12, 0x1f, RZ ;  /* 0x0000001f0c007819 */ /* 0x002fc800000006ff */
[----:B------:R1:W3:Y:S01]  /*1d40*/  SYNCS.PHASECHK.TRANS64.TRYWAIT P1, [UR4+0x18], R0 ;  /* 0x00001800ff0075a7 */ /* 0x0002e20008021104 */
[----:B------:R-:W-:Y:S05]  /*1d50*/  @!P0 BRA `(.L_x_32) ;  /* 0x0000000000dc8947 */ /* 0x000fea0003800000 */
[----:B------:R-:W-:Y:S02]  /*1d60*/  USHF.L.U32 UR7, UR14, 0xd, URZ ;  /* 0x0000000d0e077899 */ /* 0x000fe400080006ff */
[----:B------:R-:W-:Y:S02]  /*1d70*/  UIADD3 UR4, UP1, UPT, UR54, 0x80, URZ ;  /* 0x0000008036047890 */ /* 0x000fe4000ff3e0ff */
[----:B------:R-:W-:Y:S02]  /*1d80*/  ULOP3.LUT UR32, UR7, UR53, URZ, 0xfc, !UPT ;  /* 0x0000003507207292 */ /* 0x000fe4000f8efcff */
[----:B------:R-:W-:Y:S02]  /*1d90*/  ULOP3.LUT UR13, UR7, UR45, URZ, 0xfc, !UPT ;  /* 0x0000002d070d7292 */ /* 0x000fe4000f8efcff */
[----:B------:R-:W-:Y:S02]  /*1da0*/  ULEA UR32, UR32, UR22, 0x2 ;  /* 0x0000001620207291 */ /* 0x000fe4000f8e10ff */
[----:B------:R-:W-:-:S02]  /*1db0*/  USHF.L.U32 UR58, UR21, 0x7, URZ ;  /* 0x00000007153a7899 */ /* 0x000fc400080006ff */
[----:B------:R-:W-:Y:S02]  /*1dc0*/  UIADD3 UR6, UP0, UPT, UR54, 0x180, URZ ;  /* 0x0000018036067890 */ /* 0x000fe4000ff1e0ff */
[----:B------:R-:W-:Y:S02]  /*1dd0*/  UIADD3.X UR5, UPT, UPT, URZ, UR55, URZ, UP1, !UPT ;  /* 0x00000037ff057290 */ /* 0x000fe40008ffe4ff */
[----:B------:R-:W-:Y:S02]  /*1de0*/  ULEA UR13, UR13, UR22, 0x2 ;  /* 0x000000160d0d7291 */ /* 0x000fe4000f8e10ff */
[----:B------:R-:W-:Y:S02]  /*1df0*/  UIADD3 UR56, UPT, UPT, UR32, 0x6800, URZ ;  /* 0x0000680020387890 */ /* 0x000fe4000fffe0ff */
[----:B------:R-:W-:Y:S02]  /*1e00*/  UPRMT UR15, URZ, 0x5410, UR31 ;  /* 0x00005410ff0f7896 */ /* 0x000fe4000800001f */
[----:B------:R-:W-:-:S02]  /*1e10*/  UIADD3 UR50, UPT, UPT, UR58, 0x20, URZ ;  /* 0x000000203a327890 */ /* 0x000fc4000fffe0ff */
[----:B------:R-:W-:Y:S02]  /*1e20*/  UIADD3 UR48, UPT, UPT, UR32, 0x8800, URZ ;  /* 0x0000880020307890 */ /* 0x000fe4000fffe0ff */
[----:B------:R-:W-:Y:S02]  /*1e30*/  UIADD3 UR42, UPT, UPT, UR58, 0x40, URZ ;  /* 0x000000403a2a7890 */ /* 0x000fe4000fffe0ff */
[----:B------:R-:W-:Y:S02]  /*1e40*/  UIADD3 UR40, UPT, UPT, UR32, 0xa800, URZ ;  /* 0x0000a80020287890 */ /* 0x000fe4000fffe0ff */
[----:B------:R-:W-:Y:S02]  /*1e50*/  UIADD3 UR34, UPT, UPT, UR58, 0x60, URZ ;  /* 0x000000603a227890 */ /* 0x000fe4000fffe0ff */
[----:B------:R-:W-:Y:S02]  /*1e60*/  UIADD3 UR32, UPT, UPT, UR32, 0xc800, URZ ;  /* 0x0000c80020207890 */ /* 0x000fe4000fffe0ff */
[----:B------:R-:W-:-:S02]  /*1e70*/  UIADD3.X UR7, UPT, UPT, URZ, UR55, URZ, UP0, !UPT ;  /* 0x00000037ff077290 */ /* 0x000fc400087fe4ff */
[----:B------:R-:W-:Y:S02]  /*1e80*/  UPRMT UR23, URZ, 0x5410, UR30 ;  /* 0x00005410ff177896 */ /* 0x000fe4000800001e */
[----:B------:R-:W-:Y:S02]  /*1e90*/  UIADD3 UR24, UPT, UPT, UR13, 0x1e800, URZ ;  /* 0x0001e8000d187890 */ /* 0x000fe4000fffe0ff */
[----:B------:R-:W-:Y:S01]  /*1ea0*/  UIADD3 UR8, UPT, UPT, UR13, 0x20800, URZ ;  /* 0x000208000d087890 */ /* 0x000fe2000fffe0ff */
[----:B------:R-:W-:Y:S01]  /*1eb0*/  UMOV UR46, 0x0 ;  /* 0x00000000002e7882 */ /* 0x000fe20000000000 */
[----:B------:R-:W-:Y:S01]  /*1ec0*/  UMOV UR47, 0x10000000 ;  /* 0x10000000002f7882 */ /* 0x000fe20000000000 */
[----:B------:R-:W-:Y:S01]  /*1ed0*/  UMOV UR49, UR57 ;  /* 0x0000003900317c82 */ /* 0x000fe20008000000 */
[----:B------:R-:W-:Y:S01]  /*1ee0*/  UMOV UR51, UR59 ;  /* 0x0000003b00337c82 */ /* 0x000fe20008000000 */
[----:B------:R-:W-:Y:S01]  /*1ef0*/  UMOV UR52, UR60 ;  /* 0x0000003c00347c82 */ /* 0x000fe20008000000 */
[----:B------:R-:W-:Y:S01]  /*1f00*/  UMOV UR41, UR57 ;  /* 0x0000003900297c82 */ /* 0x000fe20008000000 */
[----:B------:R-:W-:Y:S01]  /*1f10*/  UMOV UR43, UR59 ;  /* 0x0000003b002b7c82 */ /* 0x000fe20008000000 */
[----:B------:R-:W-:Y:S01]  /*1f20*/  UMOV UR44, UR60 ;  /* 0x0000003c002c7c82 */ /* 0x000fe20008000000 */
[----:B------:R-:W-:Y:S01]  /*1f30*/  UTMALDG.3D.MULTICAST [UR56], [UR4], UR15, desc[UR46] ;  /* 0x00002e38040073b4 */ /* 0x000fe2000801180f */
[----:B------:R-:W-:Y:S01]  /*1f40*/  UMOV UR33, UR57 ;  /* 0x0000003900217c82 */ /* 0x000fe20008000000 */
        /* <DEDUP_REMOVED lines=10> */
[----:B------:R-:W-:Y:S01]  /*1ff0*/  UIADD3 UR16, UPT, UPT, UR13, 0x22800, URZ ;  /* 0x000228000d107890 */ /* 0x000fe2000fffe0ff */
[----:B------:R-:W-:Y:S01]  /*2000*/  UMOV UR17, UR57 ;  /* 0x0000003900117c82 */ /* 0x000fe20008000000 */
[----:B------:R-:W-:Y:S01]  /*2010*/  UMOV UR19, UR27 ;  /* 0x0000001b00137c82 */ /* 0x000fe20008000000 */
[----:B------:R-:W-:Y:S01]  /*2020*/  UTMALDG.3D.MULTICAST [UR40], [UR4], UR15, desc[UR46] ;  /* 0x00002e28040073b4 */ /* 0x000fe2000801180f */
[----:B------:R-:W-:Y:S01]  /*2030*/  UMOV UR20, UR60 ;  /* 0x0000003c00147c82 */ /* 0x000fe20008000000 */
[----:B------:R-:W-:Y:S01]  /*2040*/  UMOV UR18, UR42 ;  /* 0x0000002a00127c82 */ /* 0x000fe20008000000 */
[----:B------:R-:W-:Y:S01]  /*2050*/  UTMALDG.3D.MULTICAST [UR32], [UR4], UR15, desc[UR46] ;  /* 0x00002e20040073b4 */ /* 0x000fe2000801180f */
[----:B------:R-:W-:Y:S01]  /*2060*/  UTMALDG.3D.MULTICAST [UR24], [UR6], UR23, desc[UR46] ;  /* 0x00002e18060073b4 */ /* 0x000fe20008011817 */
[----:B------:R4:W-:Y:S01]  /*2070*/  UTMALDG.3D.MULTICAST [UR8], [UR6], UR23, desc[UR46] ;  /* 0x00002e08060073b4 */ /* 0x0009e20008011817 */
[----:B------:R1:W-:Y:S01]  /*2080*/  UTMALDG.3D.MULTICAST [UR16], [UR6], UR23, desc[UR46] ;  /* 0x00002e10060073b4 */ /* 0x0003e20008011817 */
[----:B----4-:R-:W-:Y:S01]  /*2090*/  UIADD3 UR8, UPT, UPT, UR13, 0x24800, URZ ;  /* 0x000248000d087890 */ /* 0x010fe2000fffe0ff */
[----:B------:R-:W-:-:S08]  /*20a0*/  UMOV UR10, UR34 ;  /* 0x00000022000a7c82 */ /* 0x000fd00008000000 */
[----:B------:R1:W-:Y:S02]  /*20b0*/  UTMALDG.3D.MULTICAST [UR8], [UR6], UR23, desc[UR46] ;  /* 0x00002e08060073b4 */ /* 0x0003e40008011817 */
[----:B-1----:R-:W-:Y:S01]  /*20c0*/  NOP ;  /* 0x0000000000007918 */ /* 0x002fe20000000000 */
.L_x_32:
[----:B------:R-:W-:Y:S05]  /*20d0*/  BSYNC.RECONVERGENT B0 ;  /* 0x0000000000007941 */ /* 0x000fea0003800200 */
.L_x_31:
[----:B------:R-:W-:Y:S01]  /*20e0*/  UIADD3 UR21, UPT, UPT, UR21, 0x1, URZ ;  /* 0x0000000115157890 */ /* 0x000fe2000fffe0ff */
[----:B------:R-:W-:Y:S01]  /*20f0*/  UMOV UR14, UR29 ;  /* 0x0000001d000e7c82 */ /* 0x000fe20008000000 */
[----:B------:R-:W-:Y:S02]  /*2100*/  UMOV UR15, UR37 ;  /* 0x00000025000f7c82 */ /* 0x000fe40008000000 */
[----:B------:R-:W-:-:S09]  /*2110*/  UISETP.NE.AND UP0, UPT, UR21, UR37, UPT ;  /* 0x000000251500728c */ /* 0x000fd2000bf05270 */
[----:B------:R-:W-:Y:S05]  /*2120*/  BRA.U UP0, `(.L_x_33) ;  /* 0xfffffff900a47547 */ /* 0x000fea000b83ffff */
.L_x_25:
[----:B------:R-:W-:Y:S01]  /*2130*/  ULEA UR4, UR29, UR22, 0x3 ;  /* 0x000000161d047291 */ /* 0x000fe2000f8e18ff */
[----:B-1----:R-:W-:Y:S01]  /*2140*/  SHF.L.U32 R0, R12, 0x1f, RZ ;  /* 0x0000001f0c007819 */ /* 0x002fe200000006ff */
[----:B------:R-:W-:Y:S01]  /*2150*/  @!P2 SYNCS.ARRIVE.TRANS64.A1T0 RZ, [UR22+0x68], RZ ;  /* 0x000068ffffffa9a7 */ /* 0x000fe20008100016 */
[----:B------:R-:W-:-:S06]  /*2160*/  UISETP.GT.AND UP0, UPT, UR67, UR66, UPT ;  /* 0x000000424300728c */ /* 0x000fcc000bf04270 */
[----:B--23--:R1:W2:Y:S03]  /*2170*/  SYNCS.PHASECHK.TRANS64.TRYWAIT P1, [UR4+0x18], R0 ;  /* 0x00001800ff0075a7 */ /* 0x00c2a60008021104 */
[----:B------:R-:W-:Y:S05]  /*2180*/  BRA.U !UP0, `(.L_x_34) ;  /* 0x0000000508607547 */ /* 0x000fea000b800000 */
[----:B------:R-:W-:Y:S01]  /*2190*/  UIADD3 UR23, UPT, UPT, UR69, UR15, URZ ;  /* 0x0000000f45177290 */ /* 0x000fe2000fffe0ff */
[----:B------:R-:W-:-:S11]  /*21a0*/  UMOV UR14, UR29 ;  /* 0x0000001d000e7c82 */ /* 0x000fd60008000000 */
.L_x_42:
[----:B------:R-:W-:Y:S01]  /*21b0*/  ULEA UR57, UR14, UR22, 0x3 ;  /* 0x000000160e397291 */ /* 0x000fe2000f8e18ff */
[----:B--2---:R-:W-:Y:S01]  /*21c0*/  @!P4 MOV R2, 0x10000 ;  /* 0x000100000002c802 */ /* 0x004fe20000000f00 */
[----:B--23--:R-:W-:Y:S10]  /*21d0*/  @P1 BRA `(.L_x_35) ;  /* 0x00000000000c1947 */ /* 0x00cff40003800000 */
[----:B------:R-:W-:-:S04]  /*21e0*/  SHF.L.U32 R3, R12, 0x1f, RZ ;  /* 0x0000001f0c037819 */ /* 0x000fc800000006ff */
[----:B------:R-:W2:Y:S02]  /*21f0*/  SYNCS.PHASECHK.TRANS64.TRYWAIT P0, [UR57+0x18], R3 ;  /* 0x00001803ff0075a7 */ /* 0x000ea40008001139 */
[----:B--2---:R-:W-:Y:S05]  /*2200*/  @!P0 BRA `(.L_x_36) ;  /* 0x0000005c00748947 */ /* 0x004fea0003800000 */
.L_x_35:
[----:B------:R2:W-:Y:S01]  /*2210*/  @!P4 SYNCS.ARRIVE.TRANS64 RZ, [UR57], R2 ;  /* 0x00000002ffffc9a7 */ /* 0x0005e20008000039 */
[----:B------:R-:W-:-:S04]  /*2220*/  ULOP3.LUT UR4, UR38, 0x2, URZ, 0xfc, !UPT ;  /* 0x0000000226047892 */ /* 0x000fc8000f8efcff */
[----:B------:R-:W-:-:S09]  /*2230*/  UISETP.NE.AND UP0, UPT, UR4, 0x2, UPT ;  /* 0x000000020400788c */ /* 0x000fd2000bf05270 */
[----:B------:R-:W-:Y:S05]  /*2240*/  BRA.U UP0, `(.L_x_37) ;  /* 0x0000000100047547 */ /* 0x000fea000b800000 */
[----:B------:R-:W-:Y:S05]  /*2250*/  BPT.TRAP 0x1 ;  /* 0x000000040000795c */ /* 0x000fea0000300000 */
.L_x_37:
[----:B------:R-:W-:Y:S04]  /*2260*/  BSSY.RECONVERGENT B0, `(.L_x_38) ;  /* 0x0000003000007945 */ /* 0x000fe80003800200 */
[----:B------:R-:W-:Y:S05]  /*2270*/  @P3 BRA `(.L_x_39) ;  /* 0x0000000000043947 */ /* 0x000fea0003800000 */
[----:B------:R-:W-:Y:S05]  /*2280*/  BPT.TRAP 0x1 ;  /* 0x000000040000795c */ /* 0x000fea0000300000 */
.L_x_39:
[----:B------:R-:W-:Y:S05]  /*2290*/  BSYNC.RECONVERGENT B0 ;  /* 0x0000000000007941 */ /* 0x000fea0003800200 */
.L_x_38:
        /* <DEDUP_REMOVED lines=57> */
[----:B------:R4:W-:Y:S01]  /*2630*/  UTMALDG.3D.MULTICAST [UR32], [UR4], UR16, desc[UR46] ;  /* 0x00002e20040073b4 */ /* 0x0009e20008011810 */
[----:B------:R-:W-:Y:S01]  /*2640*/  UTMALDG.3D.MULTICAST [UR24], [UR6], UR21, desc[UR46] ;  /* 0x00002e18060073b4 */ /* 0x000fe20008011815 */
[----:B------:R2:W-:Y:S01]  /*2650*/  UTMALDG.3D.MULTICAST [UR8], [UR6], UR21, desc[UR46] ;  /* 0x00002e08060073b4 */ /* 0x0005e20008011815 */
[----:B----4-:R-:W-:-:S09]  /*2660*/  UIADD3 UR16, UPT, UPT, UR13, 0x22800, URZ ;  /* 0x000228000d107890 */ /* 0x010fd2000fffe0ff */
[----:B------:R4:W-:Y:S01]  /*2670*/  UTMALDG.3D.MULTICAST [UR16], [UR6], UR21, desc[UR46] ;  /* 0x00002e10060073b4 */ /* 0x0009e20008011815 */
[----:B--2---:R-:W-:Y:S01]  /*2680*/  UIADD3 UR8, UPT, UPT, UR13, 0x24800, URZ ;  /* 0x000248000d087890 */ /* 0x004fe2000fffe0ff */
[----:B------:R-:W-:-:S08]  /*2690*/  UMOV UR10, UR34 ;  /* 0x00000022000a7c82 */ /* 0x000fd00008000000 */
[----:B------:R4:W-:Y:S02]  /*26a0*/  UTMALDG.3D.MULTICAST [UR8], [UR6], UR21, desc[UR46] ;  /* 0x00002e08060073b4 */ /* 0x0009e40008011815 */
[----:B----4-:R-:W-:Y:S01]  /*26b0*/  NOP ;  /* 0x0000000000007918 */ /* 0x010fe20000000000 */
.L_x_41:
[----:B------:R-:W-:Y:S05]  /*26c0*/  BSYNC.RECONVERGENT B0 ;  /* 0x0000000000007941 */ /* 0x000fea0003800200 */
.L_x_40:
[----:B------:R-:W-:Y:S01]  /*26d0*/  UIADD3 UR15, UPT, UPT, UR15, 0x1, URZ ;  /* 0x000000010f0f7890 */ /* 0x000fe2000fffe0ff */
[----:B------:R-:W-:-:S03]  /*26e0*/  UMOV UR14, UR29 ;  /* 0x0000001d000e7c82 */ /* 0x000fc60008000000 */
[----:B------:R-:W-:-:S09]  /*26f0*/  UISETP.NE.AND UP0, UPT, UR15, UR23, UPT ;  /* 0x000000170f00728c */ /* 0x000fd2000bf05270 */
[----:B------:R-:W-:Y:S05]  /*2700*/  BRA.U UP0, `(.L_x_42) ;  /* 0xfffffff900a87547 */ /* 0x000fea000b83ffff */
.L_x_34:
[C---:B------:R-:W-:Y:S01]  /*2710*/  LEA R3, R11.reuse, UR22, 0x3 ;  /* 0x000000160b037c11 */ /* 0x040fe2000f8e18ff */
[----:B------:R-:W-:Y:S01]  /*2720*/  NOP ;  /* 0x0000000000007918 */ /* 0x000fe20000000000 */
[----:B-1----:R-:W-:Y:S02]  /*2730*/  SHF.L.U32 R0, R10, 0x1f, RZ ;  /* 0x0000001f0a007819 */ /* 0x002fe400000006ff */
[----:B------:R-:W-:Y:S02]  /*2740*/  LEA R4, R11, UR22, 0x4 ;  /* 0x000000160b047c11 */ /* 0x000fe4000f8e20ff */
[----:B------:R-:W1:Y:S02]  /*2750*/  SYNCS.PHASECHK.TRANS64.TRYWAIT P0, [R3+URZ+0x70], R0 ;  /* 0x00007000030075a7 */ /* 0x000e6400080011ff */
[----:B-1----:R-:W-:Y:S05]  /*2760*/  @!P0 BRA `(.L_x_43) ;  /* 0x0000005800348947 */ /* 0x002fea0003800000 */
.L_x_128:
[----:B------:R-:W4:Y:S01]  /*2770*/  LDS.128 R4, [R4+0x100] ;  /* 0x0001000004047984 */ /* 0x000f220000000c00 */
[----:B------:R-:W-:Y:S01]  /*2780*/  UISETP.GE.AND UP0, UPT, UR39, 0x1, UPT ;  /* 0x000000012700788c */ /* 0x000fe2000bf06270 */
[----:B------:R-:W-:Y:S01]  /*2790*/  @!PT LDS RZ, [RZ] ;  /* 0x00000000fffff984 */ /* 0x000fe20000000800 */
[----:B------:R-:W-:Y:S01]  /*27a0*/  @!PT LDS RZ, [RZ] ;  /* 0x00000000fffff984 */ /* 0x000fe20000000800 */
[----:B------:R-:W-:Y:S01]  /*27b0*/  @!PT LDS RZ, [RZ] ;  /* 0x00000000fffff984 */ /* 0x000fe20000000800 */
[----:B------:R-:W-:Y:S01]  /*27c0*/  @!PT LDS RZ, [RZ] ;  /* 0x00000000fffff984 */ /* 0x000fe20000000800 */
[----:B------:R1:W-:Y:S06]  /*27d0*/  MEMBAR.ALL.CTA ;  /* 0x0000000000007992 */ /* 0x0003ec0000008000 */
[----:B-1----:R-:W1:Y:S01]  /*27e0*/  FENCE.VIEW.ASYNC.S ;  /* 0x00000000000073c6 */ /* 0x002e620000000000 */
[----:B----4-:R-:W-:-:S13]  /*27f0*/  LOP3.LUT P0, RZ, R6, 0x1, RZ, 0xc0, !PT ;  /* 0x0000000106ff7812 */ /* 0x010fda000780c0ff */
[----:B-1----:R-:W-:Y:S01]  /*2800*/  VOTEU.ANY UP1, P0 ;  /* 0x0000000000ff7886 */ /* 0x002fe20000020100 */
[----:B------:R-:W-:-:S13]  /*2810*/  PLOP3.LUT P0, PT, PT, PT, UP1, 0x80, 0x8 ;  /* 0x000000000008781c */ /* 0x000fda0003f0f018 */
[----:B------:R-:W-:Y:S02]  /*2820*/  @P0 LOP3.LUT R0, R5, 0xffff, RZ, 0xc0, !PT ;  /* 0x0000ffff05000812 */ /* 0x000fe400078ec0ff */
[----:B--2---:R-:W-:Y:S02]  /*2830*/  @P0 MOV R2, R4 ;  /* 0x0000000400020202 */ /* 0x004fe40000000f00 */
[----:B------:R-:W-:Y:S01]  /*2840*/  @P0 R2UR UR5, R0 ;  /* 0x00000000000502ca */ /* 0x000fe200000e0000 */
[----:B------:R-:W-:Y:S01]  /*2850*/  VIADD R0, R3, 0x80 ;  /* 0x0000008003007836 */ /* 0x000fe20000000000 */
[----:B------:R-:W-:Y:S02]  /*2860*/  @P0 SHF.R.U32.HI R4, RZ, 0x10, R5 ;  /* 0x00000010ff040819 */ /* 0x000fe40000011605 */
[----:B------:R-:W-:Y:S02]  /*2870*/  @P0 R2UR UR6, R2 ;  /* 0x00000000020602ca */ /* 0x000fe400000e0000 */
[----:B------:R-:W-:-:S02]  /*2880*/  PRMT R0, RZ, 0x654, R0 ;  /* 0x00000654ff007816 */ /* 0x000fc40000000000 */
[----:B------:R-:W-:Y:S02]  /*2890*/  @P0 R2UR UR4, R4 ;  /* 0x00000000040402ca */ /* 0x000fe400000e0000 */
[----:B------:R1:W-:Y:S03]  /*28a0*/  SYNCS.ARRIVE.TRANS64.RED.A1T0 RZ, [R0+URZ], RZ ;  /* 0x000000ff00ff79a7 */ /* 0x0003e600081004ff */
[----:B------:R-:W-:-:S04]  /*28b0*/  @UP1 UMOV UR61, UR5 ;  /* 0x00000005003d1c82 */ /* 0x000fc80008000000 */
[----:B------:R-:W-:-:S04]  /*28c0*/  @UP1 UMOV UR62, UR6 ;  /* 0x00000006003e1c82 */ /* 0x000fc80008000000 */
[----:B------:R-:W-:Y:S01]  /*28d0*/  @UP1 UMOV UR60, UR4 ;  /* 0x00000004003c1c82 */ /* 0x000fe20008000000 */
[----:B------:R-:W-:Y:S05]  /*28e0*/  BRA.U !UP0, `(.L_x_44) ;  /* 0x0000000108d47547 */ /* 0x000fea000b800000 */
[----:B------:R-:W2:Y:S01]  /*28f0*/  LDCU.128 UR12, c[0x0][0xb10] ;  /* 0x00016200ff0c77ac */ /* 0x000ea20008000c00 */
[----:B------:R-:W4:Y:S01]  /*2900*/  LDCU UR21, c[0x0][0xb20] ;  /* 0x00016400ff1577ac */ /* 0x000f220008000800 */
[----:B------:R-:W3:Y:S01]  /*2910*/  LDCU UR20, c[0x0][0xb0c] ;  /* 0x00016180ff1477ac */ /* 0x000ee20008000800 */
[----:B------:R-:W1:Y:S01]  /*2920*/  LDCU.64 UR8, c[0x0][0xb28] ;  /* 0x00016500ff0877ac */ /* 0x000e620008000a00 */
[----:B------:R-:W-:Y:S02]  /*2930*/  UISETP.NE.AND UP3, UPT, UR39, 0x1, UPT ;  /* 0x000000012700788c */ /* 0x000fe4000bf65270 */
[----:B--2---:R-:W-:Y:S02]  /*2940*/  UIMAD.WIDE.U32 UR6, UR64, UR15, URZ ;  /* 0x0000000f400672a5 */ /* 0x004fe4000f8e00ff */
[----:B------:R-:W-:Y:S02]  /*2950*/  UIMAD.WIDE.U32 UR4, UR65, UR12, URZ ;  /* 0x0000000c410472a5 */ /* 0x000fe4000f8e00ff */
[----:B------:R-:W-:-:S02]  /*2960*/  UISETP.NE.AND UP0, UPT, UR14, 0x1, UPT ;  /* 0x000000010e00788c */ /* 0x000fc4000bf05270 */
[----:B------:R-:W-:Y:S01]  /*2970*/  UIMAD.WIDE.U32 UR18, UR61, UR15, URZ ;  /* 0x0000000f3d1272a5 */ /* 0x000fe2000f8e00ff */
[----:B------:R-:W-:Y:S02]  /*2980*/  UMOV UR6, UR7 ;  /* 0x0000000700067c82 */ /* 0x000fe40008000000 */
[----:B------:R-:W-:Y:S01]  /*2990*/  UMOV UR4, UR5 ;  /* 0x0000000500047c82 */ /* 0x000fe20008000000 */
[----:B----4-:R-:W-:Y:S02]  /*29a0*/  USHF.R.U32.HI UR6, URZ, UR21, UR6 ;  /* 0x00000015ff067299 */ /* 0x010fe40008011606 */
[----:B---3--:R-:W-:Y:S02]  /*29b0*/  UISETP.NE.AND UP2, UPT, UR20, 0x1, UPT ;  /* 0x000000011400788c */ /* 0x008fe4000bf45270 */
[----:B------:R-:W-:Y:S02]  /*29c0*/  USHF.R.U32.HI UR4, URZ, UR13, UR4 ;  /* 0x0000000dff047299 */ /* 0x000fe40008011604 */
[----:B------:R-:W-:-:S02]  /*29d0*/  USEL UR5, UR64, UR6, !UP0 ;  /* 0x0000000640057287 */ /* 0x000fc4000c000000 */
[----:B------:R-:W-:Y:S02]  /*29e0*/  USEL UR6, UR65, UR4, !UP2 ;  /* 0x0000000441067287 */ /* 0x000fe4000d000000 */
[----:B-1----:R-:W-:Y:S01]  /*29f0*/  UIMAD.WIDE.U32 UR10, UR5, UR8, URZ ;  /* 0x00000008050a72a5 */ /* 0x002fe2000f8e00ff */
[----:B------:R-:W-:Y:S01]  /*2a00*/  UMOV UR4, UR19 ;  /* 0x0000001300047c82 */ /* 0x000fe20008000000 */
[----:B------:R-:W-:Y:S02]  /*2a10*/  UIMAD.WIDE.U32 UR16, UR62, UR12, URZ ;  /* 0x0000000c3e1072a5 */ /* 0x000fe4000f8e00ff */
[----:B------:R-:W-:-:S03]  /*2a20*/  UIMAD.WIDE.U32 UR18, UR6, UR8, URZ ;  /* 0x00000008061272a5 */ /* 0x000fc6000f8e00ff */
[----:B------:R-:W-:Y:S01]  /*2a30*/  UMOV UR10, UR11 ;  /* 0x0000000b000a7c82 */ /* 0x000fe20008000000 */
[----:B------:R-:W-:Y:S02]  /*2a40*/  USHF.R.U32.HI UR4, URZ, UR21, UR4 ;  /* 0x00000015ff047299 */ /* 0x000fe40008011604 */
[----:B------:R-:W-:Y:S01]  /*2a50*/  @UP3 USHF.R.U32.HI UR5, URZ, UR9, UR10 ;  /* 0x00000009ff053299 */ /* 0x000fe2000801160a */
[----:B------:R-:W-:Y:S01]  /*2a60*/  UMOV UR16, UR17 ;  /* 0x0000001100107c82 */ /* 0x000fe20008000000 */
[----:B------:R-:W-:Y:S01]  /*2a70*/  UMOV UR18, UR19 ;  /* 0x0000001300127c82 */ /* 0x000fe20008000000 */
[----:B------:R-:W-:Y:S02]  /*2a80*/  USHF.R.U32.HI UR13, URZ, UR13, UR16 ;  /* 0x0000000dff0d7299 */ /* 0x000fe40008011610 */
[----:B------:R-:W-:Y:S02]  /*2a90*/  USEL UR4, UR61, UR4, !UP0 ;  /* 0x000000043d047287 */ /* 0x000fe4000c000000 */
[----:B------:R-:W-:-:S02]  /*2aa0*/  @UP3 USHF.R.U32.HI UR6, URZ, UR9, UR18 ;  /* 0x00000009ff063299 */ /* 0x000fc40008011612 */
[----:B------:R-:W-:Y:S02]  /*2ab0*/  UIMAD UR7, UR39, UR5, URZ ;  /* 0x00000005270772a4 */ /* 0x000fe4000f8e02ff */
[----:B------:R-:W-:Y:S02]  /*2ac0*/  USEL UR5, UR62, UR13, !UP2 ;  /* 0x0000000d3e057287 */ /* 0x000fe4000d000000 */
[----:B------:R-:W-:Y:S02]  /*2ad0*/  UIMAD UR10, UR39, UR6, URZ ;  /* 0x00000006270a72a4 */ /* 0x000fe4000f8e02ff */
[----:B------:R-:W-:Y:S02]  /*2ae0*/  UISETP.GE.AND UP0, UPT, UR4, UR7, UPT ;  /* 0x000000070400728c */ /* 0x000fe4000bf06270 */
[----:B------:R-:W-:Y:S02]  /*2af0*/  UIMAD.WIDE.U32 UR12, UR4, UR8, URZ ;  /* 0x00000008040c72a5 */ /* 0x000fe4000f8e00ff */
[----:B------:R-:W-:-:S02]  /*2b00*/  UISETP.GE.OR UP0, UPT, UR5, UR10, UP0 ;  /* 0x0000000a0500728c */ /* 0x000fc40008706670 */
        /* <DEDUP_REMOVED lines=19> */
.L_x_44:
[----:B------:R-:W2:Y:S02]  /*2c40*/  LDCU UR4, c[0x0][0xb30] ;  /* 0x00016600ff0477ac */ /* 0x000ea40008000800 */
[----:B--2---:R-:W-:-:S09]  /*2c50*/  UISETP.NE.AND UP0, UPT, UR4, 0x1, UPT ;  /* 0x000000010400788c */ /* 0x004fd2000bf05270 */
[----:B------:R-:W-:Y:S05]  /*2c60*/  BRA.U UP0, `(.L_x_45) ;  /* 0x0000000100447547 */ /* 0x000fea000b800000 */
[----:B------:R-:W2:Y:S01]  /*2c70*/  LDCU.128 UR8, c[0x0][0xb10] ;  /* 0x00016200ff0877ac */ /* 0x000ea20008000c00 */
[----:B------:R-:W4:Y:S01]  /*2c80*/  LDCU UR12, c[0x0][0xb0c] ;  /* 0x00016180ff0c77ac */ /* 0x000f220008000800 */
[----:B------:R-:W1:Y:S01]  /*2c90*/  LDCU UR13, c[0x0][0xb20] ;  /* 0x00016400ff0d77ac */ /* 0x000e620008000800 */
[----:B--2---:R-:W-:Y:S02]  /*2ca0*/  UIMAD.WIDE.U32 UR6, UR62, UR8, URZ ;  /* 0x000000083e0672a5 */ /* 0x004fe4000f8e00ff */
[----:B------:R-:W-:Y:S02]  /*2cb0*/  UIMAD.WIDE.U32 UR4, UR61, UR11, URZ ;  /* 0x0000000b3d0472a5 */ /* 0x000fe4000f8e00ff */
[----:B----4-:R-:W-:Y:S02]  /*2cc0*/  UISETP.NE.AND UP2, UPT, UR12, 0x1, UPT ;  /* 0x000000010c00788c */ /* 0x010fe4000bf45270 */
[----:B------:R-:W-:Y:S01]  /*2cd0*/  UISETP.NE.AND UP0, UPT, UR10, 0x1, UPT ;  /* 0x000000010a00788c */ /* 0x000fe2000bf05270 */
[----:B------:R-:W-:-:S02]  /*2ce0*/  UMOV UR6, UR7 ;  /* 0x0000000700067c82 */ /* 0x000fc40008000000 */
[----:B------:R-:W-:Y:S01]  /*2cf0*/  UMOV UR4, UR5 ;  /* 0x0000000500047c82 */ /* 0x000fe20008000000 */
[----:B------:R-:W-:Y:S02]  /*2d00*/  USHF.R.U32.HI UR9, URZ, UR9, UR6 ;  /* 0x00000009ff097299 */ /* 0x000fe40008011606 */
[----:B-1----:R-:W-:Y:S02]  /*2d10*/  USHF.R.U32.HI UR4, URZ, UR13, UR4 ;  /* 0x0000000dff047299 */ /* 0x002fe40008011604 */
[----:B------:R-:W-:Y:S02]  /*2d20*/  USEL UR5, UR62, UR9, !UP2 ;  /* 0x000000093e057287 */ /* 0x000fe4000d000000 */
[----:B------:R-:W-:-:S04]  /*2d30*/  USEL UR4, UR61, UR4, !UP0 ;  /* 0x000000043d047287 */ /* 0x000fc8000c000000 */
[----:B------:R-:W-:Y:S02]  /*2d40*/  UIADD3 UR6, UPT, UPT, UR5, -UR4, URZ ;  /* 0x8000000405067290 */ /* 0x000fe4000fffe0ff */
[----:B------:R-:W-:Y:S02]  /*2d50*/  UIADD3 UR4, UPT, UPT, -UR5, UR4, URZ ;  /* 0x0000000405047290 */ /* 0x000fe4000fffe1ff */
[----:B------:R-:W-:Y:S02]  /*2d60*/  UIMAD UR61, UR6, UR10, UR61 ;  /* 0x0000000a063d72a4 */ /* 0x000fe4000f8e023d */
[----:B------:R-:W-:-:S12]  /*2d70*/  UIMAD UR62, UR4, UR12, UR62 ;  /* 0x0000000c043e72a4 */ /* 0x000fd8000f8e023e */
.L_x_45:
[----:B------:R-:W-:Y:S01]  /*2d80*/  VIADD R11, R11, 0x1 ;  /* 0x000000010b0b7836 */ /* 0x000fe20000000000 */
[----:B------:R-:W-:Y:S02]  /*2d90*/  R2UR UR5, R55 ;  /* 0x00000000370572ca */ /* 0x000fe400000e0000 */
[----:B------:R-:W-:Y:S02]  /*2da0*/  R2UR UR4, R54 ;  /* 0x00000000360472ca */ /* 0x000fe400000e0000 */
[C---:B------:R-:W-:Y:S02]  /*2db0*/  ISETP.NE.AND P0, PT, R11.reuse, 0x2, PT ;  /* 0x000000020b00780c */ /* 0x040fe40003f05270 */
[----:B------:R-:W-:Y:S02]  /*2dc0*/  PLOP3.LUT P2, PT, PT, PT, PT, 0x80, 0x8 ;  /* 0x000000000008781c */ /* 0x000fe40003f4f070 */
[----:B-1----:R-:W-:Y:S02]  /*2dd0*/  SEL R0, RZ, 0x1, P0 ;  /* 0x00000001ff007807 */ /* 0x002fe40000000000 */
[----:B------:R-:W-:-:S02]  /*2de0*/  SEL R11, R11, RZ, P0 ;  /* 0x000000ff0b0b7207 */ /* 0x000fc40000000000 */
[----:B------:R-:W-:Y:S01]  /*2df0*/  LOP3.LUT R10, R10, R0, RZ, 0x3c, !PT ;  /* 0x000000000a0a7212 */ /* 0x000fe200078e3cff */
[----:B------:R-:W-:Y:S02]  /*2e00*/  UIADD3 UR25, UPT, UPT, UR62, UR5, URZ ;  /* 0x000000053e197290 */ /* 0x000fe4000fffe0ff */
[----:B------:R-:W-:Y:S01]  /*2e10*/  UIADD3 UR27, UPT, UPT, UR61, UR4, URZ ;  /* 0x000000043d1b7290 */ /* 0x000fe2000fffe0ff */
[----:B------:R-:W-:Y:S11]  /*2e20*/  BRA.U UP1, `(.L_x_46) ;  /* 0xffffffe901f07547 */ /* 0x000ff6000b83ffff */
[----:B------:R-:W-:Y:S01]  /*2e30*/  UIADD3 UR22, UPT, UPT, UR22, 0x18, URZ ;  /* 0x0000001816167890 */ /* 0x000fe2000fffe0ff */
[----:B------:R-:W-:-:S03]  /*2e40*/  SHF.L.U32 R2, R12, 0x1f, RZ ;  /* 0x0000001f0c027819 */ /* 0x000fc600000006ff */
[----:B------:R-:W-:-:S09]  /*2e50*/  ULEA UR4, UR29, UR22, 0x3 ;  /* 0x000000161d047291 */ /* 0x000fd2000f8e18ff */
[----:B------:R-:W1:Y:S02]  /*2e60*/  SYNCS.PHASECHK.TRANS64.TRYWAIT P0, [UR4], R2 ;  /* 0x00000002ff0075a7 */ /* 0x000e640008001104 */
[----:B-1----:R-:W-:Y:S05]  /*2e70*/  @!P0 BRA `(.L_x_47) ;  /* 0x0000005000848947 */ /* 0x002fea0003800000 */
.L_x_130:
[----:B------:R-:W-:-:S04]  /*2e80*/  UIADD3 UR4, UPT, UPT, UR29, 0x1, URZ ;  /* 0x000000011d047890 */ /* 0x000fc8000fffe0ff */
[----:B------:R-:W-:-:S04]  /*2e90*/  UISETP.NE.AND UP0, UPT, UR4, 0x3, UPT ;  /* 0x000000030400788c */ /* 0x000fc8000bf05270 */
[----:B------:R-:W-:Y:S02]  /*2ea0*/  USEL UR6, URZ, 0x1, UP0 ;  /* 0x00000001ff067887 */ /* 0x000fe40008000000 */
[----:B------:R-:W-:-:S04]  /*2eb0*/  USEL UR4, UR4, URZ, UP0 ;  /* 0x000000ff04047287 */ /* 0x000fc80008000000 */
[----:B------:R-:W-:Y:S01]  /*2ec0*/  ULEA UR5, UR4, UR22, 0x3 ;  /* 0x0000001604057291 */ /* 0x000fe2000f8e18ff */
[----:B------:R-:W-:-:S04]  /*2ed0*/  LOP3.LUT R12, R12, UR6, RZ, 0x3c, !PT ;  /* 0x000000060c0c7c12 */ /* 0x000fc8000f8e3cff */
[----:B-1----:R-:W-:-:S04]  /*2ee0*/  SHF.L.U32 R2, R12, 0x1f, RZ ;  /* 0x0000001f0c027819 */ /* 0x002fc800000006ff */
[----:B------:R-:W1:Y:S02]  /*2ef0*/  SYNCS.PHASECHK.TRANS64.TRYWAIT P0, [UR5], R2 ;  /* 0x00000002ff0075a7 */ /* 0x000e640008001105 */
[----:B-1----:R-:W-:Y:S05]  /*2f00*/  @!P0 BRA `(.L_x_48) ;  /* 0x0000005000788947 */ /* 0x002fea0003800000 */
.L_x_132:
[----:B------:R-:W-:-:S04]  /*2f10*/  UIADD3 UR4, UPT, UPT, UR4, 0x1, URZ ;  /* 0x0000000104047890 */ /* 0x000fc8000fffe0ff */
[----:B------:R-:W-:-:S04]  /*2f20*/  UISETP.NE.AND UP0, UPT, UR4, 0x3, UPT ;  /* 0x000000030400788c */ /* 0x000fc8000bf05270 */
[----:B------:R-:W-:Y:S02]  /*2f30*/  USEL UR5, URZ, 0x1, UP0 ;  /* 0x00000001ff057887 */ /* 0x000fe40008000000 */
[----:B------:R-:W-:-:S04]  /*2f40*/  USEL UR4, UR4, URZ, UP0 ;  /* 0x000000ff04047287 */ /* 0x000fc80008000000 */
[----:B------:R-:W-:Y:S01]  /*2f50*/  ULEA UR4, UR4, UR22, 0x3 ;  /* 0x0000001604047291 */ /* 0x000fe2000f8e18ff */
[----:B-1----:R-:W-:-:S04]  /*2f60*/  LOP3.LUT R2, R12, UR5, RZ, 0x3c, !PT ;  /* 0x000000050c027c12 */ /* 0x002fc8000f8e3cff */
[----:B------:R-:W-:Y:S01]  /*2f70*/  SHF.L.U32 R2, R2, 0x1f, RZ ;  /* 0x0000001f02027819 */ /* 0x000fe200000006ff */
[----:B------:R-:W-:-:S07]  /*2f80*/  IMAD.U32 R0, RZ, RZ, UR4 ;  /* 0x00000004ff007e24 */ /* 0x000fce000f8e00ff */
.L_x_49:
[----:B-1----:R1:W2:Y:S02]  /*2f90*/  SYNCS.PHASECHK.TRANS64.TRYWAIT P0, [R0+URZ], R2 ;  /* 0x00000002000075a7 */ /* 0x0022a400080011ff */
[----:B--2---:R-:W-:Y:S05]  /*2fa0*/  @!P0 NANOSLEEP.SYNCS 0x989680 ;  /* 0x009896800000895d */ /* 0x004fea0003900000 */
[----:B------:R-:W2:Y:S02]  /*2fb0*/  @!P0 SYNCS.PHASECHK.TRANS64 P0, [R0+URZ], R2 ;  /* 0x00000002000085a7 */ /* 0x000ea400080010ff */
[----:B--2---:R-:W-:Y:S05]  /*2fc0*/  @P0 EXIT ;  /* 0x000000000000094d */ /* 0x004fea0003800000 */
[----:B------:R-:W-:Y:S05]  /*2fd0*/  BRA `(.L_x_49) ;  /* 0xfffffffc00ec7947 */ /* 0x000fea000383ffff */
.L_x_22:
[----:B------:R-:W-:-:S04]  /*2fe0*/  UISETP.NE.AND UP0, UPT, UR63, URZ, UPT ;  /* 0x000000ff3f00728c */ /* 0x000fc8000bf05270 */
[----:B------:R-:W-:-:S09]  /*2ff0*/  UISETP.NE.OR UP0, UPT, UR22, 0x1, UP0 ;  /* 0x000000011600788c */ /* 0x000fd20008705670 */
[----:B------:R-:W-:Y:S05]  /*3000*/  BRA.U UP0, `(.L_x_50) ;  /* 0x0000000500487547 */ /* 0x000fea000b800000 */
[----:B------:R-:W-:Y:S01]  /*3010*/  ISETP.GE.U32.AND P2, PT, R0, 0x8, PT ;  /* 0x000000080000780c */ /* 0x000fe20003f46070 */
[----:B------:R-:W-:Y:S01]  /*3020*/  IMAD.MOV.U32 R12, RZ, RZ, 0x1 ;  /* 0x00000001ff0c7424 */ /* 0x000fe200078e00ff */
[----:B------:R-:W-:Y:S02]  /*3030*/  CS2R R10, SRZ ;  /* 0x00000000000a7805 */ /* 0x000fe4000001ff00 */
[----:B------:R-:W-:Y:S01]  /*3040*/  CS2R R8, SRZ ;  /* 0x0000000000087805 */ /* 0x000fe2000001ff00 */
[----:B------:R-:W-:Y:S01]  /*3050*/  UMOV UR6, 0x400 ;  /* 0x0000040000067882 */ /* 0x000fe20000000000 */
[----:B------:R-:W-:Y:S01]  /*3060*/  UMOV UR5, URZ ;  /* 0x000000ff00057c82 */ /* 0x000fe20008000000 */
[----:B------:R-:W-:-:S12]  /*3070*/  ULEA UR6, UR63, UR6, 0x18 ;  /* 0x000000063f067291 */ /* 0x000fd8000f8ec0ff */
.L_x_54:
[----:B------:R-:W-:Y:S02]  /*3080*/  LEA R2, R8, UR6, 0x3 ;  /* 0x0000000608027c11 */ /* 0x000fe4000f8e18ff */
[----:B------:R-:W-:-:S03]  /*3090*/  SHF.L.U32 R4, R9, 0x1f, RZ ;  /* 0x0000001f09047819 */ /* 0x000fc600000006ff */
[----:B------:R-:W-:Y:S01]  /*30a0*/  VIADD R5, R2, 0xe0 ;  /* 0x000000e002057836 */ /* 0x000fe20000000000 */
[----:B------:R-:W2:Y:S02]  /*30b0*/  SYNCS.PHASECHK.TRANS64.TRYWAIT P0, [R2+URZ+0xd0], R4 ;  /* 0x0000d004020075a7 */ /* 0x000ea400080011ff */
[----:B--2---:R-:W-:Y:S05]  /*30c0*/  @!P0 BRA `(.L_x_51) ;  /* 0x0000005000208947 */ /* 0x004fea0003800000 */
.L_x_133:
[----:B------:R-:W-:Y:S01]  /*30d0*/  ULEA UR4, UR5, UR6, 0x3 ;  /* 0x0000000605047291 */ /* 0x000fe2000f8e18ff */
[----:B--2---:R-:W-:Y:S01]  /*30e0*/  PRMT R2, RZ, 0x654, R5 ;  /* 0x00000654ff027816 */ /* 0x004fe20000000005 */
[----:B------:R-:W-:Y:S01]  /*30f0*/  @!P2 IMAD.MOV.U32 R4, RZ, RZ, 0x10 ;  /* 0x00000010ff04a424 */ /* 0x000fe200078e00ff */
[----:B------:R-:W-:Y:S01]  /*3100*/  SHF.L.U32 R5, R12, 0x1f, RZ ;  /* 0x0000001f0c057819 */ /* 0x000fe200000006ff */
[----:B------:R-:W-:Y:S01]  /*3110*/  UIADD3 UR7, UPT, UPT, UR4, 0x70, URZ ;  /* 0x0000007004077890 */ /* 0x000fe2000fffe0ff */
[----:B------:R2:W-:Y:S05]  /*3120*/  SYNCS.ARRIVE.TRANS64.RED.A1T0 RZ, [R2+URZ], RZ ;  /* 0x000000ff02ff79a7 */ /* 0x0005ea00081004ff */
[----:B------:R-:W-:Y:S01]  /*3130*/  IMAD.U32 R6, RZ, RZ, UR7 ;  /* 0x00000007ff067e24 */ /* 0x000fe2000f8e00ff */
[----:B------:R-:W3:Y:S04]  /*3140*/  SYNCS.PHASECHK.TRANS64.TRYWAIT P0, [UR4+0x80], R5 ;  /* 0x00008005ff0075a7 */ /* 0x000ee80008001104 */
[----:B------:R-:W-:Y:S01]  /*3150*/  PRMT R6, R0, 0x654, R6 ;  /* 0x0000065400067816 */ /* 0x000fe20000000006 */
[----:B--23--:R-:W-:Y:S06]  /*3160*/  @!P0 BRA `(.L_x_52) ;  /* 0x00000050000c8947 */ /* 0x00cfec0003800000 */
.L_x_135:
[----:B------:R-:W-:Y:S01]  /*3170*/  ULEA UR8, UR5, UR6, 0x4 ;  /* 0x0000000605087291 */ /* 0x000fe2000f8e20ff */
[----:B------:R-:W-:Y:S01]  /*3180*/  SEL R3, R6, R3, !P2 ;  /* 0x0000000306037207 */ /* 0x000fe20005000000 */
[----:B------:R-:W-:Y:S01]  /*3190*/  UIADD3 UR9, UPT, UPT, UR4, 0x70, URZ ;  /* 0x0000007004097890 */ /* 0x000fe2000fffe0ff */
[----:B--2---:R-:W-:Y:S01]  /*31a0*/  LEA R2, R11, UR6, 0x3 ;  /* 0x000000060b027c11 */ /* 0x004fe2000f8e18ff */
[----:B------:R-:W-:Y:S01]  /*31b0*/  UIADD3 UR8, UPT, UPT, UR8, 0x100, URZ ;  /* 0x0000010008087890 */ /* 0x000fe2000fffe0ff */
[----:B------:R2:W-:Y:S01]  /*31c0*/  @!P2 SYNCS.ARRIVE.TRANS64.RED RZ, [R3+URZ], R4 ;  /* 0x0000000403ffa9a7 */ /* 0x0005e200080004ff */
[----:B------:R-:W-:Y:S01]  /*31d0*/  UIADD3 UR4, UPT, UPT, UR5, 0x1, URZ ;  /* 0x0000000105047890 */ /* 0x000fe2000fffe0ff */
[----:B------:R-:W-:-:S03]  /*31e0*/  VIADD R8, R8, 0x1 ;  /* 0x0000000108087836 */ /* 0x000fc60000000000 */
[----:B------:R-:W-:Y:S02]  /*31f0*/  UISETP.NE.AND UP0, UPT, UR4, 0x2, UPT ;  /* 0x000000020400788c */ /* 0x000fe4000bf05270 */
[----:B------:R-:W-:Y:S01]  /*3200*/  ISETP.NE.AND P0, PT, R8, 0x2, PT ;  /* 0x000000020800780c */ /* 0x000fe20003f05270 */
[----:B------:R-:W-:Y:S06]  /*3210*/  UGETNEXTWORKID.BROADCAST [UR8], [UR9] ;  /* 0x00000000080073ca */ /* 0x000fec0008000100 */
[----:B------:R-:W-:Y:S02]  /*3220*/  USEL UR7, URZ, 0x1, UP0 ;  /* 0x00000001ff077887 */ /* 0x000fe40008000000 */
[----:B------:R-:W-:-:S04]  /*3230*/  USEL UR5, UR4, URZ, UP0 ;  /* 0x000000ff04057287 */ /* 0x000fc80008000000 */
[----:B------:R-:W-:Y:S02]  /*3240*/  LOP3.LUT R12, R12, UR7, RZ, 0x3c, !PT ;  /* 0x000000070c0c7c12 */ /* 0x000fe4000f8e3cff */
[----:B--2---:R-:W-:-:S04]  /*3250*/  SHF.L.U32 R4, R10, 0x1f, RZ ;  /* 0x0000001f0a047819 */ /* 0x004fc800000006ff */
[----:B------:R-:W2:Y:S02]  /*3260*/  SYNCS.PHASECHK.TRANS64.TRYWAIT P1, [R2+URZ+0x70], R4 ;  /* 0x00007004020075a7 */ /* 0x000ea400080211ff */
[----:B--2---:R-:W-:Y:S05]  /*3270*/  @!P1 BRA `(.L_x_53) ;  /* 0x0000004c00e09947 */ /* 0x004fea0003800000 */
.L_x_136:
[C---:B--2---:R-:W-:Y:S01]  /*3280*/  LEA R4, R11.reuse, UR6, 0x4 ;  /* 0x000000060b047c11 */ /* 0x044fe2000f8e20ff */
[----:B------:R-:W-:Y:S01]  /*3290*/  VIADD R2, R2, 0x80 ;  /* 0x0000008002027836 */ /* 0x000fe20000000000 */
[----:B------:R-:W-:Y:S01]  /*32a0*/  SEL R8, R8, RZ, P0 ;  /* 0x000000ff08087207 */ /* 0x000fe20000000000 */
[----:B------:R-:W-:-:S03]  /*32b0*/  VIADD R11, R11, 0x1 ;  /* 0x000000010b0b7836 */ /* 0x000fc60000000000 */
[----:B------:R-:W2:Y:S01]  /*32c0*/  LDS.128 R4, [R4+0x100] ;  /* 0x0001000004047984 */ /* 0x000ea20000000c00 */
[----:B------:R-:W-:Y:S02]  /*32d0*/  PRMT R2, RZ, 0x654, R2 ;  /* 0x00000654ff027816 */ /* 0x000fe40000000002 */
[C---:B------:R-:W-:Y:S01]  /*32e0*/  ISETP.NE.AND P1, PT, R11.reuse, 0x2, PT ;  /* 0x000000020b00780c */ /* 0x040fe20003f25270 */
[----:B------:R-:W-:Y:S01]  /*32f0*/  @!PT LDS RZ, [RZ] ;  /* 0x00000000fffff984 */ /* 0x000fe20000000800 */
[----:B------:R-:W-:Y:S01]  /*3300*/  @!PT LDS RZ, [RZ] ;  /* 0x00000000fffff984 */ /* 0x000fe20000000800 */
[----:B------:R-:W-:Y:S01]  /*3310*/  @!PT LDS RZ, [RZ] ;  /* 0x00000000fffff984 */ /* 0x000fe20000000800 */
[----:B------:R-:W-:Y:S01]  /*3320*/  @!PT LDS RZ, [RZ] ;  /* 0x00000000fffff984 */ /* 0x000fe20000000800 */
[----:B------:R3:W-:Y:S06]  /*3330*/  MEMBAR.ALL.CTA ;  /* 0x0000000000007992 */ /* 0x0007ec0000008000 */
[----:B---3--:R-:W3:Y:S01]  /*3340*/  FENCE.VIEW.ASYNC.S ;  /* 0x00000000000073c6 */ /* 0x008ee20000000000 */
[----:B------:R-:W-:Y:S01]  /*3350*/  SEL R11, R11, RZ, P1 ;  /* 0x000000ff0b0b7207 */ /* 0x000fe20000800000 */
[----:B---3--:R3:W-:Y:S01]  /*3360*/  SYNCS.ARRIVE.TRANS64.RED.A1T0 RZ, [R2+URZ], RZ ;  /* 0x000000ff02ff79a7 */ /* 0x0087e200081004ff */
[----:B--2---:R-:W-:-:S02]  /*3370*/  LOP3.LUT P3, RZ, R6, 0x1, RZ, 0xc0, !PT ;  /* 0x0000000106ff7812 */ /* 0x004fc4000786c0ff */
[----:B------:R-:W-:-:S04]  /*3380*/  SEL R4, RZ, 0x1, P1 ;  /* 0x00000001ff047807 */ /* 0x000fc80000800000 */
[----:B------:R-:W-:Y:S02]  /*3390*/  LOP3.LUT R10, R10, R4, RZ, 0x3c, !PT ;  /* 0x000000040a0a7212 */ /* 0x000fe400078e3cff */
[----:B---3--:R-:W-:-:S04]  /*33a0*/  SEL R2, RZ, 0x1, P0 ;  /* 0x00000001ff027807 */ /* 0x008fc80000000000 */
[----:B------:R-:W-:Y:S01]  /*33b0*/  LOP3.LUT R9, R9, R2, RZ, 0x3c, !PT ;  /* 0x0000000209097212 */ /* 0x000fe200078e3cff */
[----:B------:R-:W-:Y:S06]  /*33c0*/  @P3 BRA `(.L_x_54) ;  /* 0xfffffffc002c3947 */ /* 0x000fec000383ffff */
[----:B------:R-:W-:Y:S01]  /*33d0*/  ULEA UR4, UR5, UR6, 0x3 ;  /* 0x0000000605047291 */ /* 0x000fe2000f8e18ff */
[----:B------:R-:W-:-:S08]  /*33e0*/  SHF.L.U32 R2, R12, 0x1f, RZ ;  /* 0x0000001f0c027819 */ /* 0x000fd000000006ff */
[----:B------:R-:W2:Y:S02]  /*33f0*/  SYNCS.PHASECHK.TRANS64 P0, [UR4+0x80], R2 ;  /* 0x00008002ff0075a7 */ /* 0x000ea40008001004 */
[----:B--2---:R-:W-:Y:S05]  /*3400*/  @P0 BRA `(.L_x_55) ;  /* 0x0000000000080947 */ /* 0x004fea0003800000 */
[----:B------:R-:W2:Y:S02]  /*3410*/  SYNCS.PHASECHK.TRANS64.TRYWAIT P0, [UR4+0x80], R2 ;  /* 0x00008002ff0075a7 */ /* 0x000ea40008001104 */
[----:B--2---:R-:W-:Y:S05]  /*3420*/  @!P0 BRA `(.L_x_56) ;  /* 0x0000004c00888947 */ /* 0x004fea0003800000 */
.L_x_55:
[----:B------:R-:W-:-:S04]  /*3430*/  UIADD3 UR7, UPT, UPT, UR5, 0x1, URZ ;  /* 0x0000000105077890 */ /* 0x000fc8000fffe0ff */
[----:B------:R-:W-:-:S04]  /*3440*/  UISETP.NE.AND UP0, UPT, UR7, 0x2, UPT ;  /* 0x000000020700788c */ /* 0x000fc8000bf05270 */
[----:B------:R-:W-:Y:S02]  /*3450*/  USEL UR8, URZ, 0x1, UP0 ;  /* 0x00000001ff087887 */ /* 0x000fe40008000000 */
[----:B------:R-:W-:-:S04]  /*3460*/  USEL UR7, UR7, URZ, UP0 ;  /* 0x000000ff07077287 */ /* 0x000fc80008000000 */
[----:B------:R-:W-:Y:S01]  /*3470*/  ULEA UR7, UR7, UR6, 0x3 ;  /* 0x0000000607077291 */ /* 0x000fe2000f8e18ff */
[----:B--2---:R-:W-:-:S04]  /*3480*/  LOP3.LUT R2, R12, UR8, RZ, 0x3c, !PT ;  /* 0x000000080c027c12 */ /* 0x004fc8000f8e3cff */
[----:B------:R-:W-:-:S04]  /*3490*/  SHF.L.U32 R0, R2, 0x1f, RZ ;  /* 0x0000001f02007819 */ /* 0x000fc800000006ff */
[----:B------:R-:W2:Y:S02]  /*34a0*/  SYNCS.PHASECHK.TRANS64 P0, [UR7+0x80], R0 ;  /* 0x00008000ff0075a7 */ /* 0x000ea40008001007 */
[----:B-12---:R-:W-:Y:S05]  /*34b0*/  @P0 EXIT ;  /* 0x000000000000094d */ /* 0x006fea0003800000 */
[----:B------:R-:W-:Y:S02]  /*34c0*/  SHF.L.U32 R2, R2, 0x1f, RZ ;  /* 0x0000001f02027819 */ /* 0x000fe400000006ff */
[----:B------:R-:W-:-:S07]  /*34d0*/  MOV R0, UR7 ;  /* 0x0000000700007c02 */ /* 0x000fce0008000f00 */
.L_x_57:
[----:B-1----:R1:W2:Y:S02]  /*34e0*/  SYNCS.PHASECHK.TRANS64.TRYWAIT P0, [R0+URZ+0x80], R2 ;  /* 0x00008002000075a7 */ /* 0x0022a400080011ff */
[----:B--2---:R-:W-:Y:S05]  /*34f0*/  @!P0 NANOSLEEP.SYNCS 0x989680 ;  /* 0x009896800000895d */ /* 0x004fea0003900000 */
[----:B------:R-:W2:Y:S02]  /*3500*/  @!P0 SYNCS.PHASECHK.TRANS64 P0, [R0+URZ+0x80], R2 ;  /* 0x00008002000085a7 */ /* 0x000ea400080010ff */
[----:B--2---:R-:W-:Y:S05]  /*3510*/  @P0 EXIT ;  /* 0x000000000000094d */ /* 0x004fea0003800000 */
[----:B------:R-:W-:Y:S05]  /*3520*/  BRA `(.L_x_57) ;  /* 0xfffffffc00ec7947 */ /* 0x000fea000383ffff */
.L_x_50:
[----:B------:R-:W-:Y:S05]  /*3530*/  BRA.U UP5, `(.L_x_58) ;  /* 0x0000001505047547 */ /* 0x000fea000b800000 */
[----:B------:R-:W-:Y:S01]  /*3540*/  UMOV UR4, 0x40 ;  /* 0x0000004000047882 */ /* 0x000fe20000000000 */
[----:B------:R-:W-:Y:S01]  /*3550*/  NOP ;  /* 0x0000000000007918 */ /* 0x000fe20000000000 */
[----:B------:R-:W-:Y:S01]  /*3560*/  ULEA UR5, UR63, UR4, 0x18 ;  /* 0x000000043f057291 */ /* 0x000fe2000f8ec0ff */
[----:B------:R-:W-:Y:S02]  /*3570*/  UMOV UR6, 0x400 ;  /* 0x0000040000067882 */ /* 0x000fe40000000000 */
[----:B------:R-:W-:-:S06]  /*3580*/  ULEA UR6, UR63, UR6, 0x18 ;  /* 0x000000063f067291 */ /* 0x000fcc000f8ec0ff */
[----:B------:R-:W2:Y:S02]  /*3590*/  LDS.U8 R0, [UR5+0x1c] ;  /* 0x00001c05ff007984 */ /* 0x000ea40008000000 */
[----:B--2---:R-:W-:-:S13]  /*35a0*/  ISETP.NE.AND P0, PT, R0, RZ, PT ;  /* 0x000000ff0000720c */ /* 0x004fda0003f05270 */
[----:B------:R-:W-:Y:S05]  /*35b0*/  @P0 BRA `(.L_x_59) ;  /* 0x0000000000580947 */ /* 0x000fea0003800000 */
[----:B------:R-:W-:-:S13]  /*35c0*/  ELECT P0, URZ, PT ;  /* 0x0000000000ff782f */ /* 0x000fda0003800000 */
[----:B------:R-:W-:Y:S05]  /*35d0*/  @!P0 BRA `(.L_x_60) ;  /* 0x0000000000608947 */ /* 0x000fea0003800000 */
[----:B------:R-:W-:Y:S01]  /*35e0*/  UMOV UR4, 0x10 ;  /* 0x0000001000047882 */ /* 0x000fe20000000000 */
[----:B------:R-:W-:Y:S01]  /*35f0*/  HFMA2 R0, -RZ, RZ, 0, 5.9604644775390625e-08 ;  /* 0x00000001ff007431 */ /* 0x000fe200000001ff */
[----:B------:R-:W-:-:S03]  /*3600*/  MOV R3, 0xffff ;  /* 0x0000ffff00037802 */ /* 0x000fc60000000f00 */
[----:B------:R-:W-:Y:S04]  /*3610*/  DEPBAR.LE SB2, 0x36 ;  /* 0x0000ad800000791a */ /* 0x000fe80000000000 */
[----:B------:R-:W2:Y:S02]  /*3620*/  UTCATOMSWS.FIND_AND_SET.ALIGN UP0, UR4, UR4 ;  /* 0x00000004000475e3 */ /* 0x000ea40008000800 */
[----:B--2---:R-:W-:Y:S01]  /*3630*/  MOV R4, UR4 ;  /* 0x0000000400047c02 */ /* 0x004fe20008000f00 */
[----:B------:R-:W-:Y:S06]  /*3640*/  BRA.U UP0, `(.L_x_61) ;  /* 0x0000000100187547 */ /* 0x000fec000b800000 */
.L_x_62:
[----:B------:R-:W-:Y:S05]  /*3650*/  NANOSLEEP 0x64 ;  /* 0x000000640000795d */ /* 0x000fea0003800000 */
[----:B------:R-:W-:-:S05]  /*3660*/  UMOV UR4, 0x10 ;  /* 0x0000001000047882 */ /* 0x000fca0000000000 */
[----:B------:R-:W-:Y:S04]  /*3670*/  DEPBAR.LE SB2, 0x36 ;  /* 0x0000ad800000791a */ /* 0x000fe80000000000 */
[----:B------:R-:W2:Y:S02]  /*3680*/  UTCATOMSWS.FIND_AND_SET.ALIGN UP0, UR4, UR4 ;  /* 0x00000004000475e3 */ /* 0x000ea40008000800 */
[----:B--2---:R-:W-:Y:S01]  /*3690*/  MOV R4, UR4 ;  /* 0x0000000400047c02 */ /* 0x004fe20008000f00 */
[----:B------:R-:W-:Y:S05]  /*36a0*/  BRA.U !UP0, `(.L_x_62) ;  /* 0xfffffffd08e87547 */ /* 0x000fea000b83ffff */
.L_x_61:
[-C--:B------:R-:W-:Y:S02]  /*36b0*/  SHF.L.U32 R3, R3, R4.reuse, RZ ;  /* 0x0000000403037219 */ /* 0x080fe400000006ff */
[----:B------:R-:W-:Y:S01]  /*36c0*/  SHF.L.U32 R0, R0, R4, RZ ;  /* 0x0000000400007219 */ /* 0x000fe200000006ff */
[----:B------:R-:W-:Y:S02]  /*36d0*/  IMAD.SHL.U32 R4, R4, 0x20, RZ ;  /* 0x0000002004047824 */ /* 0x000fe400078e00ff */
[----:B------:R2:W-:Y:S04]  /*36e0*/  ATOMS.OR RZ, [UR5+0x14], R3 ;  /* 0x00001403ffff798c */ /* 0x0005e8000b000005 */
[----:B------:R2:W-:Y:S04]  /*36f0*/  ATOMS.OR RZ, [UR5+0x18], R0 ;  /* 0x00001800ffff798c */ /* 0x0005e8000b000005 */
[----:B------:R2:W-:Y:S01]  /*3700*/  STS [UR6+0x120], R4 ;  /* 0x00012004ff007988 */ /* 0x0005e20008000806 */
[----:B------:R-:W-:Y:S05]  /*3710*/  BRA `(.L_x_60) ;  /* 0x0000000000107947 */ /* 0x000fea0003800000 */
.L_x_59:
[----:B------:R-:W-:Y:S02]  /*3720*/  MOV R0, 0xffffffff ;  /* 0xffffffff00007802 */ /* 0x000fe40000000f00 */
[----:B------:R-:W-:-:S03]  /*3730*/  MOV R4, 0x3760 ;  /* 0x0000376000047802 */ /* 0x000fc60000000f00 */
[----:B------:R2:W-:Y:S04]  /*3740*/  STS [UR6+0x120], R0 ;  /* 0x00012000ff007988 */ /* 0x0005e80008000806 */
[----:B-12--5:R-:W-:Y:S05]  /*3750*/  CALL.REL.NOINC `($__internal_1_$__cuda_sm10x_tcgen05_guardrail_trap_phase_invalid_during_alloc) ;  /* 0x0000005000647944 */ /* 0x026fea0003c00000 */
.L_x_60:
[----:B------:R-:W-:Y:S05]  /*3760*/  WARPSYNC.ALL ;  /* 0x0000000000007948 */ /* 0x000fea0003800000 */
[----:B------:R-:W3:Y:S01]  /*3770*/  S2UR UR4, SR_CgaCtaId ;  /* 0x00000000000479c3 */ /* 0x000ee20000008800 */
[----:B------:R-:W-:Y:S01]  /*3780*/  UMOV UR71, 0x400 ;  /* 0x0000040000477882 */ /* 0x000fe20000000000 */
[----:B------:R-:W-:-:S06]  /*3790*/  NOP ;  /* 0x0000000000007918 */ /* 0x000fcc0000000000 */
[----:B------:R-:W-:Y:S06]  /*37a0*/  BAR.ARV 0x6, 0xa0 ;  /* 0x0182800000007b1d */ /* 0x000fec0000002000 */
[----:B------:R-:W4:Y:S01]  /*37b0*/  LDCU UR7, c[0x0][0x38c] ;  /* 0x00007180ff0777ac */ /* 0x000f220008000800 */
[----:B------:R-:W-:Y:S01]  /*37c0*/  LOP3.LUT R2, R2, 0xffff, RZ, 0xc0, !PT ;  /* 0x0000ffff02027812 */ /* 0x000fe200078ec0ff */
[----:B------:R-:W-:Y:S01]  /*37d0*/  HFMA2 R11, -RZ, RZ, 0, 5.9604644775390625e-08 ;  /* 0x00000001ff0b7431 */ /* 0x000fe200000001ff */
[----:B------:R-:W-:Y:S01]  /*37e0*/  MOV R10, RZ ;  /* 0x000000ff000a7202 */ /* 0x000fe20000000f00 */
[----:B------:R-:W1:Y:S01]  /*37f0*/  LDCU UR8, c[0x0][0x38c] ;  /* 0x00007180ff0877ac */ /* 0x000e620008000800 */
[----:B------:R-:W-:-:S02]  /*3800*/  R2UR UR72, R2 ;  /* 0x00000000024872ca */ /* 0x000fc400000e0000 */
[----:B------:R-:W-:Y:S01]  /*3810*/  CS2R R8, SRZ ;  /* 0x0000000000087805 */ /* 0x000fe2000001ff00 */
[----:B------:R-:W-:Y:S01]  /*3820*/  UMOV UR75, URZ ;  /* 0x000000ff004b7c82 */ /* 0x000fe20008000000 */
[----:B------:R-:W-:Y:S01]  /*3830*/  UMOV UR9, URZ ;  /* 0x000000ff00097c82 */ /* 0x000fe20008000000 */
[----:B---3--:R-:W-:Y:S01]  /*3840*/  ULEA UR71, UR4, UR71, 0x18 ;  /* 0x0000004704477291 */ /* 0x008fe2000f8ec0ff */
[----:B------:R-:W-:Y:S01]  /*3850*/  UMOV UR76, 0x0 ;  /* 0x00000000004c7882 */ /* 0x000fe20000000000 */
[----:B------:R-:W-:Y:S02]  /*3860*/  UMOV UR77, 0x4100910 ;  /* 0x04100910004d7882 */ /* 0x000fe40000000000 */
[----:B------:R-:W-:Y:S02]  /*3870*/  UIADD3 UR6, UPT, UPT, UR71, 0x6800, URZ ;  /* 0x0000680047067890 */ /* 0x000fe4000fffe0ff */
[----:B------:R-:W-:Y:S02]  /*3880*/  UIADD3 UR5, UPT, UPT, UR71, 0x1e800, URZ ;  /* 0x0001e80047057890 */ /* 0x000fe4000fffe0ff */
[----:B----4-:R-:W-:Y:S01]  /*3890*/  UIADD3 UR7, UPT, UPT, UR7, 0x7f, URZ ;  /* 0x0000007f07077890 */ /* 0x010fe2000fffe0ff */
[----:B--2---:R-:W2:Y:S01]  /*38a0*/  LDS R0, [UR71+0x120] ;  /* 0x00012047ff007984 */ /* 0x004ea20008000800 */
[----:B------:R-:W-:-:S02]  /*38b0*/  USHF.R.U32.HI UR6, URZ, 0x4, UR6 ;  /* 0x00000004ff067899 */ /* 0x000fc40008011606 */
[----:B------:R-:W-:Y:S02]  /*38c0*/  USHF.R.S32.HI UR4, URZ, 0x1f, UR7 ;  /* 0x0000001fff047899 */ /* 0x000fe40008011407 */
[----:B------:R-:W-:Y:S02]  /*38d0*/  USHF.R.U32.HI UR5, URZ, 0x4, UR5 ;  /* 0x00000004ff057899 */ /* 0x000fe40008011605 */
[----:B------:R-:W-:Y:S02]  /*38e0*/  ULEA.HI UR4, UR4, UR7, URZ, 0x7 ;  /* 0x0000000704047291 */ /* 0x000fe4000f8f38ff */
[----:B------:R-:W-:Y:S02]  /*38f0*/  ULOP3.LUT UR6, UR6, 0x3fff, URZ, 0xc0, !UPT ;  /* 0x00003fff06067892 */ /* 0x000fe4000f8ec0ff */
[----:B------:R-:W-:Y:S02]  /*3900*/  USHF.R.S32.HI UR10, URZ, 0x7, UR4 ;  /* 0x00000007ff0a7899 */ /* 0x000fe40008011404 */
[----:B------:R-:W-:-:S02]  /*3910*/  ULOP3.LUT UR5, UR5, 0x3fff, URZ, 0xc0, !UPT ;  /* 0x00003fff05057892 */ /* 0x000fc4000f8ec0ff */
[----:B------:R-:W-:Y:S02]  /*3920*/  UISETP.LT.AND UP0, UPT, UR10, 0x1, UPT ;  /* 0x000000010a00788c */ /* 0x000fe4000bf01270 */
[----:B------:R-:W-:Y:S01]  /*3930*/  IMAD.U32 R12, RZ, RZ, UR10 ;  /* 0x0000000aff0c7e24 */ /* 0x000fe2000f8e00ff */
[----:B------:R-:W-:Y:S02]  /*3940*/  ULOP3.LUT UR73, UR6, 0x10000, URZ, 0xfc, !UPT ;  /* 0x0001000006497892 */ /* 0x000fe4000f8efcff */
[----:B------:R-:W-:Y:S02]  /*3950*/  USEL UR4, UR10, 0x1, !UP0 ;  /* 0x000000010a047887 */ /* 0x000fe4000c000000 */
[----:B------:R-:W-:Y:S02]  /*3960*/  ULOP3.LUT UR74, UR5, 0x10000, URZ, 0xfc, !UPT ;  /* 0x00010000054a7892 */ /* 0x000fe4000f8efcff */
[----:B------:R-:W-:Y:S02]  /*3970*/  UIADD3 UR4, UPT, UPT, -UR4, URZ, URZ ;  /* 0x000000ff04047290 */ /* 0x000fe4000fffe1ff */
[----:B-1----:R-:W-:-:S04]  /*3980*/  UISETP.GE.AND UP4, UPT, UR8, 0x1, UPT ;  /* 0x000000010800788c */ /* 0x002fc8000bf86270 */
[----:B------:R-:W-:Y:S01]  /*3990*/  IMAD.U32 R14, RZ, RZ, UR4 ;  /* 0x00000004ff0e7e24 */ /* 0x000fe2000f8e00ff */
[----:B--2---:R-:W-:-:S13]  /*39a0*/  R2UR UR7, R0 ;  /* 0x00000000000772ca */ /* 0x004fda00000e0000 */
[----:B------:R-:W-:-:S07]  /*39b0*/  IMAD.U32 R15, RZ, RZ, UR7 ;  /* 0x00000007ff0f7e24 */ /* 0x000fce000f8e00ff */
.L_x_69:
[----:B------:R-:W-:Y:S02]  /*39c0*/  LEA R0, R10, UR71, 0x3 ;  /* 0x000000470a007c11 */ /* 0x000fe4000f8e18ff */
[----:B------:R-:W-:Y:S02]  /*39d0*/  SHF.L.U32 R2, R9, 0x1f, RZ ;  /* 0x0000001f09027819 */ /* 0x000fe400000006ff */
[----:B------:R-:W-:Y:S01]  /*39e0*/  PLOP3.LUT P0, PT, PT, PT, UP4, 0x80, 0x8 ;  /* 0x000000000008781c */ /* 0x000fe20003f0f048 */
[----:B------:R-:W-:Y:S01]  /*39f0*/  VIADD R3, R0, 0x80 ;  /* 0x0000008000037836 */ /* 0x000fe20000000000 */
[----:B-1----:R-:W1:Y:S02]  /*3a00*/  SYNCS.PHASECHK.TRANS64.TRYWAIT P1, [R0+URZ+0x70], R2 ;  /* 0x00007002000075a7 */ /* 0x002e6400080211ff */
[----:B-1----:R-:W-:Y:S09]  /*3a10*/  @!P1 BRA `(.L_x_63) ;  /* 0x0000004800249947 */ /* 0x002ff20003800000 */
.L_x_138:
[----:B------:R-:W-:Y:S01]  /*3a20*/  LEA R4, R10, UR71, 0x4 ;  /* 0x000000470a047c11 */ /* 0x000fe2000f8e20ff */
[----:B------:R-:W-:Y:S01]  /*3a30*/  @UP4 ULEA UR4, UR9, UR71, 0x3 ;  /* 0x0000004709044291 */ /* 0x000fe2000f8e18ff */
[----:B------:R-:W-:Y:S01]  /*3a40*/  PLOP3.LUT P2, PT, PT, PT, PT, 0x80, 0x8 ;  /* 0x000000000008781c */ /* 0x000fe20003f4f070 */
[----:B------:R-:W-:Y:S01]  /*3a50*/  ULEA UR5, UR75, UR71, 0x3 ;  /* 0x000000474b057291 */ /* 0x000fe2000f8e18ff */
[----:B------:R-:W-:Y:S02]  /*3a60*/  PRMT R3, RZ, 0x654, R3 ;  /* 0x00000654ff037816 */ /* 0x000fe40000000003 */
[----:B------:R-:W2:Y:S01]  /*3a70*/  LDS.128 R4, [R4+0x100] ;  /* 0x0001000004047984 */ /* 0x000ea20000000c00 */
[----:B-1----:R-:W-:Y:S02]  /*3a80*/  @P0 SHF.L.U32 R2, R8, 0x1f, RZ ;  /* 0x0000001f08020819 */ /* 0x002fe400000006ff */
[----:B------:R-:W-:Y:S01]  /*3a90*/  SHF.L.U32 R0, R11, 0x1f, RZ ;  /* 0x0000001f0b007819 */ /* 0x000fe200000006ff */
[----:B------:R-:W-:Y:S01]  /*3aa0*/  @!PT LDS RZ, [RZ] ;  /* 0x00000000fffff984 */ /* 0x000fe20000000800 */
[----:B------:R-:W-:Y:S01]  /*3ab0*/  @!PT LDS RZ, [RZ] ;  /* 0x00000000fffff984 */ /* 0x000fe20000000800 */
[----:B------:R-:W-:Y:S01]  /*3ac0*/  @!PT LDS RZ, [RZ] ;  /* 0x00000000fffff984 */ /* 0x000fe20000000800 */
[----:B------:R-:W-:Y:S01]  /*3ad0*/  @!PT LDS RZ, [RZ] ;  /* 0x00000000fffff984 */ /* 0x000fe20000000800 */
[----:B------:R1:W-:Y:S06]  /*3ae0*/  MEMBAR.ALL.CTA ;  /* 0x0000000000007992 */ /* 0x0003ec0000008000 */
[----:B-1----:R-:W1:Y:S01]  /*3af0*/  FENCE.VIEW.ASYNC.S ;  /* 0x00000000000073c6 */ /* 0x002e620000000000 */
[----:B------:R-:W-:Y:S01]  /*3b00*/  R2UR UR6, R15 ;  /* 0x000000000f0672ca */ /* 0x000fe200000e0000 */
[----:B------:R-:W-:Y:S01]  /*3b10*/  IMAD.U32 R13, RZ, RZ, UR5 ;  /* 0x00000005ff0d7e24 */ /* 0x000fe2000f8e00ff */
[----:B-1----:R1:W-:Y:S01]  /*3b20*/  SYNCS.ARRIVE.TRANS64.RED.A1T0 RZ, [R3+URZ], RZ ;  /* 0x000000ff03ff79a7 */ /* 0x0023e200081004ff */
[----:B------:R1:W3:Y:S01]  /*3b30*/  @P0 SYNCS.PHASECHK.TRANS64.TRYWAIT P2, [UR4], R2 ;  /* 0x00000002ff0005a7 */ /* 0x0002e20008041104 */
[----:B------:R-:W-:Y:S01]  /*3b40*/  ULEA.HI UR4, UR75, UR75, URZ, 0x1 ;  /* 0x0000004b4b047291 */ /* 0x000fe2000f8f08ff */
[----:B--2---:R-:W-:-:S03]  /*3b50*/  LOP3.LUT P1, RZ, R6, 0x1, RZ, 0xc0, !PT ;  /* 0x0000000106ff7812 */ /* 0x004fc6000782c0ff */
[----:B------:R-:W-:-:S04]  /*3b60*/  ULOP3.LUT UR8, UR4, 0xffe, URZ, 0xc0, !UPT ;  /* 0x00000ffe04087892 */ /* 0x000fc8000f8ec0ff */
[----:B------:R-:W-:Y:S01]  /*3b70*/  UIADD3 UR8, UPT, UPT, -UR8, UR75, URZ ;  /* 0x0000004b08087290 */ /* 0x000fe2000fffe1ff */
[----:B------:R-:W2:Y:S01]  /*3b80*/  SYNCS.PHASECHK.TRANS64.TRYWAIT P0, [UR5+0xb0], R0 ;  /* 0x0000b000ff0075a7 */ /* 0x000ea20008001105 */
[----:B------:R-:W-:-:S04]  /*3b90*/  USHF.L.U32 UR5, UR4, 0x5, URZ ;  /* 0x0000000504057899 */ /* 0x000fc800080006ff */
[----:B------:R-:W-:-:S04]  /*3ba0*/  ULOP3.LUT UR4, UR5, 0xffffffc0, URZ, 0xc0, !UPT ;  /* 0xffffffc005047892 */ /* 0x000fc8000f8ec0ff */
[----:B------:R-:W-:-:S04]  /*3bb0*/  UIADD3 UR4, UPT, UPT, UR6, UR4, URZ ;  /* 0x0000000406047290 */ /* 0x000fc8000fffe0ff */
[----:B------:R-:W-:Y:S01]  /*3bc0*/  ULEA UR8, UR8, UR4, 0x14 ;  /* 0x0000000408087291 */ /* 0x000fe2000f8ea0ff */
[----:B-123--:R-:W-:Y:S11]  /*3bd0*/  @!P0 BRA `(.L_x_64) ;  /* 0x0000004400c88947 */ /* 0x00eff60003800000 */
.L_x_140:
[----:B------:R-:W-:Y:S01]  /*3be0*/  IADD3 R10, PT, PT, R10, 0x1, RZ ;  /* 0x000000010a0a7810 */ /* 0x000fe20007ffe0ff */
[----:B------:R-:W-:Y:S06]  /*3bf0*/  BRA.U !UP4, `(.L_x_65) ;  /* 0x000000050cec7547 */ /* 0x000fec000b800000 */
[----:B------:R-:W-:Y:S01]  /*3c00*/  R2UR UR69, R14 ;  /* 0x000000000e4572ca */ /* 0x000fe200000e0000 */
[----:B------:R-:W-:Y:S01]  /*3c10*/  UPLOP3.LUT UP2, UPT, UPT, UPT, UPT, 0x40, 0x4 ;  /* 0x000000000004789c */ /* 0x000fe20003f4e870 */
[----:B------:R-:W-:Y:S01]  /*3c20*/  R2UR UR68, R12 ;  /* 0x000000000c4472ca */ /* 0x000fe200000e0000 */
[----:B------:R-:W-:-:S14]  /*3c30*/  UMOV UR7, UR9 ;  /* 0x0000000900077c82 */ /* 0x000fdc0008000000 */
.L_x_68:
[----:B------:R-:W-:Y:S02]  /*3c40*/  UIADD3 UR69, UPT, UPT, UR69, 0x1, URZ ;  /* 0x0000000145457890 */ /* 0x000fe4000fffe0ff */
[----:B--2---:R-:W-:Y:S02]  /*3c50*/  ULEA UR5, UR7, UR71, 0x3 ;  /* 0x0000004707057291 */ /* 0x004fe4000f8e18ff */
[----:B------:R-:W-:Y:S01]  /*3c60*/  UISETP.NE.AND UP3, UPT, UR69, URZ, UPT ;  /* 0x000000ff4500728c */ /* 0x000fe2000bf65270 */
[----:B------:R-:W-:Y:S10]  /*3c70*/  @P2 BRA `(.L_x_66) ;  /* 0x00000000000c2947 */ /* 0x000ff40003800000 */
[----:B-1----:R-:W-:Y:S04]  /*3c80*/  SHF.L.U32 R2, R8, 0x1f, RZ ;  /* 0x0000001f08027819 */ /* 0x002fe800000006ff */
[----:B------:R-:W1:Y:S02]  /*3c90*/  SYNCS.PHASECHK.TRANS64.TRYWAIT P0, [UR5], R2 ;  /* 0x00000002ff0075a7 */ /* 0x000e640008001105 */
[----:B-1----:R-:W-:Y:S05]  /*3ca0*/  @!P0 BRA `(.L_x_67) ;  /* 0x0000004400b08947 */ /* 0x002fea0003800000 */
.L_x_66:
[----:B------:R-:W-:Y:S01]  /*3cb0*/  UISETP.NE.AND UP0, UPT, UR68, 0x1, UPT ;  /* 0x000000014400788c */ /* 0x000fe2000bf05270 */
[----:B------:R-:W-:Y:S01]  /*3cc0*/  PLOP3.LUT P2, PT, PT, PT, PT, 0x80, 0x8 ;  /* 0x000000000008781c */ /* 0x000fe20003f4f070 */
[----:B------:R-:W-:Y:S01]  /*3cd0*/  UIADD3 UR9, UPT, UPT, UR7, 0x1, URZ ;  /* 0x0000000107097890 */ /* 0x000fe2000fffe0ff */
[----:B------:R-:W-:Y:S01]  /*3ce0*/  MOV.SPILL R3, UR77 ;  /* 0x0000004d00037c02 */ /* 0x000fe20009000f00 */
[----:B------:R-:W-:Y:S01]  /*3cf0*/  UIADD3 UR70, UPT, UPT, UR5, 0x18, URZ ;  /* 0x0000001805467890 */ /* 0x000fe2000fffe0ff */
[----:B-1----:R-:W-:Y:S01]  /*3d00*/  MOV.SPILL R2, UR76 ;  /* 0x0000004c00027c02 */ /* 0x002fe20009000f00 */
[----:B------:R-:W-:Y:S01]  /*3d10*/  UISETP.NE.AND UP1, UPT, UR9, 0x3, UPT ;  /* 0x000000030900788c */ /* 0x000fe2000bf25270 */
[----:B------:R-:W-:Y:S01]  /*3d20*/  PLOP3.LUT P0, PT, PT, PT, UP0, 0x80, 0x8 ;  /* 0x000000000008781c */ /* 0x000fe20003f0f008 */
[----:B------:R-:W-:Y:S02]  /*3d30*/  ULEA UR6, UR7, UR74, 0xb ;  /* 0x0000004a07067291 */ /* 0x000fe4000f8e58ff */
[----:B------:R-:W-:Y:S02]  /*3d40*/  USEL UR5, URZ, 0x1, UP1 ;  /* 0x00000001ff057887 */ /* 0x000fe40008800000 */
[----:B------:R-:W-:Y:S02]  /*3d50*/  USEL UR9, UR9, URZ, UP1 ;  /* 0x000000ff09097287 */ /* 0x000fe40008800000 */
[----:B------:R-:W-:Y:S02]  /*3d60*/  ULEA UR4, UR7, UR73, 0xb ;  /* 0x0000004907047291 */ /* 0x000fe4000f8e58ff */
[----:B------:R-:W-:Y:S01]  /*3d70*/  @UP0 ULEA UR7, UR9, UR71, 0x3 ;  /* 0x0000004709070291 */ /* 0x000fe2000f8e18ff */
[----:B------:R-:W-:Y:S01]  /*3d80*/  LOP3.LUT R8, R8, UR5, RZ, 0x3c, !PT ;  /* 0x0000000508087c12 */ /* 0x000fe2000f8e3cff */
[----:B------:R-:W-:Y:S02]  /*3d90*/  UIADD3 UR22, UPT, UPT, UR6, 0x2, URZ ;  /* 0x0000000206167890 */ /* 0x000fe4000fffe0ff */
[----:B------:R-:W-:Y:S01]  /*3da0*/  UIADD3 UR18, UPT, UPT, UR4, 0x2, URZ ;  /* 0x0000000204127890 */ /* 0x000fe2000fffe0ff */
[----:B------:R-:W-:Y:S01]  /*3db0*/  @P0 SHF.L.U32 R0, R8, 0x1f, RZ ;  /* 0x0000001f08000819 */ /* 0x000fe200000006ff */
[----:B------:R-:W-:Y:S02]  /*3dc0*/  UIADD3 UR14, UPT, UPT, UR6, 0x4, URZ ;  /* 0x00000004060e7890 */ /* 0x000fe4000fffe0ff */
[----:B------:R-:W-:Y:S01]  /*3dd0*/  UIADD3 UR12, UPT, UPT, UR4, 0x4, URZ ;  /* 0x00000004040c7890 */ /* 0x000fe2000fffe0ff */
[----:B------:R2:W3:Y:S01]  /*3de0*/  @P0 SYNCS.PHASECHK.TRANS64.TRYWAIT P2, [UR7], R0 ;  /* 0x00000000ff0005a7 */ /* 0x0004e20008041107 */
[----:B------:R-:W-:Y:S02]  /*3df0*/  UIADD3 UR66, UPT, UPT, UR6, 0x6, URZ ;  /* 0x0000000606427890 */ /* 0x000fe4000fffe0ff */
        /* <DEDUP_REMOVED lines=24> */
[----:B------:R-:W-:Y:S01]  /*3f80*/  UIADD3 UR68, UPT, UPT, UR68, -0x1, URZ ;  /* 0xffffffff44447890 */ /* 0x000fe2000fffe0ff */
[----:B------:R-:W-:Y:S01]  /*3f90*/  UMOV UR7, 0x40004040 ;  /* 0x4000404000077882 */ /* 0x000fe20000000000 */
[----:B------:R-:W-:Y:S01]  /*3fa0*/  UMOV UR76, 0x0 ;  /* 0x00000000004c7882 */ /* 0x000fe20000000000 */
[----:B------:R-:W-:Y:S01]  /*3fb0*/  UMOV UR77, 0x4100910 ;  /* 0x04100910004d7882 */ /* 0x000fe20000000000 */
[----:B------:R-:W-:Y:S01]  /*3fc0*/  UMOV UR5, 0x40004040 ;  /* 0x4000404000057882 */ /* 0x000fe20000000000 */
[----:B------:R-:W-:Y:S01]  /*3fd0*/  UMOV UR23, 0x40004040 ;  /* 0x4000404000177882 */ /* 0x000fe20000000000 */
[----:B------:R1:W-:Y:S01]  /*3fe0*/  UTCHMMA gdesc[UR4], gdesc[UR6], tmem[UR8], tmem[UR76], idesc[UR77], UP2 ;  /* 0x00ff4c06040075ea */ /* 0x0003e20009000008 */
[----:B------:R-:W-:Y:S01]  /*3ff0*/  UPLOP3.LUT UP2, UPT, UPT, UPT, UPT, 0x80, 0x8 ;  /* 0x000000000008789c */ /* 0x000fe20003f4f070 */
[----:B------:R-:W-:Y:S01]  /*4000*/  UMOV UR19, 0x40004040 ;  /* 0x4000404000137882 */ /* 0x000fe20000000000 */
[----:B------:R-:W-:Y:S01]  /*4010*/  UMOV UR15, 0x40004040 ;  /* 0x40004040000f7882 */ /* 0x000fe20000000000 */
[----:B------:R4:W-:Y:S01]  /*4020*/  UTCHMMA gdesc[UR18], gdesc[UR22], tmem[UR8], tmem[UR76], idesc[UR77], UPT ;  /* 0x00ff4c16120075ea */ /* 0x0009e2000b800008 */
[----:B------:R-:W-:Y:S01]  /*4030*/  UMOV UR13, 0x40004040 ;  /* 0x40004040000d7882 */ /* 0x000fe20000000000 */
        /* <DEDUP_REMOVED lines=18> */
[----:B-1----:R-:W-:Y:S01]  /*4160*/  UIADD3 UR4, UPT, UPT, UR4, 0x606, URZ ;  /* 0x0000060604047890 */ /* 0x002fe2000fffe0ff */
[----:B------:R-:W-:Y:S01]  /*4170*/  UMOV UR6, 0x0 ;  /* 0x0000000000067882 */ /* 0x000fe20000000000 */
[----:B------:R-:W-:Y:S01]  /*4180*/  UMOV UR7, 0x4100910 ;  /* 0x0410091000077882 */ /* 0x000fe20000000000 */
[----:B------:R-:W-:Y:S01]  /*4190*/  UMOV UR31, 0x40004040 ;  /* 0x40004040001f7882 */ /* 0x000fe20000000000 */
[----:B----4-:R-:W-:Y:S01]  /*41a0*/  UMOV UR22, 0x0 ;  /* 0x0000000000167882 */ /* 0x010fe20000000000 */
[----:B------:R-:W-:Y:S01]  /*41b0*/  UMOV UR23, 0x4100910 ;  /* 0x0410091000177882 */ /* 0x000fe20000000000 */
[----:B------:R-:W-:Y:S01]  /*41c0*/  R2UR.FILL UR77, R3 ;  /* 0x00000000034d72ca */ /* 0x000fe200004e0000 */
[----:B------:R1:W-:Y:S01]  /*41d0*/  UTCHMMA gdesc[UR12], gdesc[UR14], tmem[UR8], tmem[UR22], idesc[UR23], UPT ;  /* 0x00ff160e0c0075ea */ /* 0x0003e2000b800008 */
[----:B------:R-:W-:Y:S01]  /*41e0*/  R2UR.FILL UR76, R2 ;  /* 0x00000000024c72ca */ /* 0x000fe200004e0000 */
[----:B------:R-:W-:Y:S01]  /*41f0*/  UTCHMMA gdesc[UR64], gdesc[UR66], tmem[UR8], tmem[UR22], idesc[UR23], UPT ;  /* 0x00ff1642400075ea */ /* 0x000fe2000b800008 */
[----:B------:R-:W-:Y:S01]  /*4200*/  UTCHMMA gdesc[UR60], gdesc[UR62], tmem[UR8], tmem[UR22], idesc[UR23], UPT ;  /* 0x00ff163e3c0075ea */ /* 0x000fe2000b800008 */
[----:B------:R-:W-:Y:S01]  /*4210*/  UMOV UR18, 0x0 ;  /* 0x0000000000127882 */ /* 0x000fe20000000000 */
[----:B------:R-:W-:Y:S01]  /*4220*/  UMOV UR19, 0x4100910 ;  /* 0x0410091000137882 */ /* 0x000fe20000000000 */
[----:B------:R-:W-:Y:S01]  /*4230*/  UMOV UR29, 0x40004040 ;  /* 0x40004040001d7882 */ /* 0x000fe20000000000 */
[----:B------:R-:W-:Y:S01]  /*4240*/  UTCHMMA gdesc[UR56], gdesc[UR58], tmem[UR8], tmem[UR18], idesc[UR19], UPT ;  /* 0x00ff123a380075ea */ /* 0x000fe2000b800008 */
[----:B------:R-:W-:Y:S01]  /*4250*/  UTCHMMA gdesc[UR52], gdesc[UR54], tmem[UR8], tmem[UR18], idesc[UR19], UPT ;  /* 0x00ff1236340075ea */ /* 0x000fe2000b800008 */
[----:B------:R-:W-:Y:S01]  /*4260*/  UTCHMMA gdesc[UR48], gdesc[UR50], tmem[UR8], tmem[UR18], idesc[UR19], UPT ;  /* 0x00ff1232300075ea */ /* 0x000fe2000b800008 */
[----:B------:R-:W-:Y:S01]  /*4270*/  UTCHMMA gdesc[UR44], gdesc[UR46], tmem[UR8], tmem[UR6], idesc[UR7], UPT ;  /* 0x00ff062e2c0075ea */ /* 0x000fe2000b800008 */
[----:B------:R-:W-:Y:S01]  /*4280*/  UMOV UR27, 0x40004040 ;  /* 0x40004040001b7882 */ /* 0x000fe20000000000 */
[----:B------:R-:W-:Y:S01]  /*4290*/  UMOV UR25, 0x40004040 ;  /* 0x4000404000197882 */ /* 0x000fe20000000000 */
[----:B------:R-:W-:Y:S01]  /*42a0*/  UMOV UR21, 0x40004040 ;  /* 0x4000404000157882 */ /* 0x000fe20000000000 */
[----:B------:R-:W-:Y:S01]  /*42b0*/  UMOV UR17, 0x40004040 ;  /* 0x4000404000117882 */ /* 0x000fe20000000000 */
[----:B------:R-:W-:Y:S01]  /*42c0*/  UMOV UR11, 0x40004040 ;  /* 0x40004040000b7882 */ /* 0x000fe20000000000 */
[----:B-1----:R-:W-:Y:S01]  /*42d0*/  UMOV UR12, 0x0 ;  /* 0x00000000000c7882 */ /* 0x002fe20000000000 */
[----:B------:R-:W-:Y:S01]  /*42e0*/  UMOV UR13, 0x4100910 ;  /* 0x04100910000d7882 */ /* 0x000fe20000000000 */
[----:B------:R-:W-:Y:S01]  /*42f0*/  UMOV UR14, 0x0 ;  /* 0x00000000000e7882 */ /* 0x000fe20000000000 */
[----:B------:R-:W-:Y:S01]  /*4300*/  UTCHMMA gdesc[UR40], gdesc[UR42], tmem[UR8], tmem[UR12], idesc[UR13], UPT ;  /* 0x00ff0c2a280075ea */ /* 0x000fe2000b800008 */
[----:B------:R-:W-:Y:S01]  /*4310*/  UTCHMMA gdesc[UR36], gdesc[UR38], tmem[UR8], tmem[UR6], idesc[UR7], UPT ;  /* 0x00ff0626240075ea */ /* 0x000fe2000b800008 */
[----:B------:R-:W-:Y:S01]  /*4320*/  UMOV UR15, 0x4100910 ;  /* 0x04100910000f7882 */ /* 0x000fe20000000000 */
[----:B------:R-:W-:Y:S01]  /*4330*/  UTCHMMA gdesc[UR32], gdesc[UR34], tmem[UR8], tmem[UR18], idesc[UR19], UPT ;  /* 0x00ff1222200075ea */ /* 0x000fe2000b800008 */
[----:B------:R-:W-:Y:S01]  /*4340*/  UTCHMMA gdesc[UR28], gdesc[UR30], tmem[UR8], tmem[UR14], idesc[UR15], UPT ;  /* 0x00ff0e1e1c0075ea */ /* 0x000fe2000b800008 */
[----:B------:R-:W-:Y:S01]  /*4350*/  UTCHMMA gdesc[UR24], gdesc[UR26], tmem[UR8], tmem[UR12], idesc[UR13], UPT ;  /* 0x00ff0c1a180075ea */ /* 0x000fe2000b800008 */
[----:B------:R1:W-:Y:S01]  /*4360*/  UTCHMMA gdesc[UR16], gdesc[UR20], tmem[UR8], tmem[UR6], idesc[UR7], UPT ;  /* 0x00ff0614100075ea */ /* 0x0003e2000b800008 */
[----:B------:R2:W-:Y:S01]  /*4370*/  UTCHMMA gdesc[UR4], gdesc[UR10], tmem[UR8], tmem[UR76], idesc[UR77], UPT ;  /* 0x00ff4c0a040075ea */ /* 0x0005e2000b800008 */
[----:B------:R2:W-:Y:S01]  /*4380*/  UTCBAR.MULTICAST [UR70], URZ, UR72 ;  /* 0x000000ff460073e9 */ /* 0x0005e20008000848 */
[----:B-1----:R-:W-:Y:S01]  /*4390*/  UMOV UR7, UR9 ;  /* 0x0000000900077c82 */ /* 0x002fe20008000000 */
[----:B---3--:R-:W-:Y:S05]  /*43a0*/  BRA.U UP3, `(.L_x_68) ;  /* 0xfffffff903247547 */ /* 0x008fea000b83ffff */
.L_x_65:
[----:B--2---:R-:W-:Y:S02]  /*43b0*/  R2UR UR4, R13 ;  /* 0x000000000d0472ca */ /* 0x004fe400000e0000 */
[----:B------:R-:W-:-:S04]  /*43c0*/  ISETP.NE.AND P0, PT, R10, 0x2, PT ;  /* 0x000000020a00780c */ /* 0x000fc80003f05270 */
[----:B-1----:R-:W-:Y:S02]  /*43d0*/  SEL R0, RZ, 0x1, P0 ;  /* 0x00000001ff007807 */ /* 0x002fe40000000000 */
[----:B------:R-:W-:Y:S02]  /*43e0*/  SEL R10, R10, RZ, P0 ;  /* 0x000000ff0a0a7207 */ /* 0x000fe40000000000 */
[----:B------:R-:W-:-:S03]  /*43f0*/  LOP3.LUT R9, R9, R0, RZ, 0x3c, !PT ;  /* 0x0000000009097212 */ /* 0x000fc600078e3cff */
[----:B------:R-:W-:Y:S02]  /*4400*/  UIADD3 UR5, UPT, UPT, UR4, 0x90, URZ ;  /* 0x0000009004057890 */ /* 0x000fe4000fffe0ff */
[----:B------:R-:W-:-:S04]  /*4410*/  UIADD3 UR4, UPT, UPT, UR75, 0x1, URZ ;  /* 0x000000014b047890 */ /* 0x000fc8000fffe0ff */
[----:B------:R-:W-:-:S03]  /*4420*/  UISETP.NE.AND UP0, UPT, UR4, 0x4, UPT ;  /* 0x000000040400788c */ /* 0x000fc6000bf05270 */
[----:B------:R1:W-:Y:S01]  /*4430*/  UTCBAR [UR5], URZ ;  /* 0x000000ff050073e9 */ /* 0x0003e200080000ff */
[----:B------:R-:W-:Y:S02]  /*4440*/  USEL UR6, URZ, 0x1, UP0 ;  /* 0x00000001ff067887 */ /* 0x000fe40008000000 */
[----:B------:R-:W-:-:S04]  /*4450*/  USEL UR75, UR4, URZ, UP0 ;  /* 0x000000ff044b7287 */ /* 0x000fc80008000000 */
[----:B------:R-:W-:Y:S01]  /*4460*/  LOP3.LUT R11, R11, UR6, RZ, 0x3c, !PT ;  /* 0x000000060b0b7c12 */ /* 0x000fe2000f8e3cff */
[----:B------:R-:W-:Y:S07]  /*4470*/  @P1 BRA `(.L_x_69) ;  /* 0xfffffff400501947 */ /* 0x000fee000383ffff */
[----:B------:R-:W2:Y:S01]  /*4480*/  S2UR UR8, SR_CgaCtaId ;  /* 0x00000000000879c3 */ /* 0x000ea20000008800 */
[----:B------:R-:W-:Y:S01]  /*4490*/  ELECT P0, URZ, PT ;  /* 0x0000000000ff782f */ /* 0x000fe20003800000 */
[----:B------:R-:W-:Y:S01]  /*44a0*/  IMAD.MOV.U32 R0, RZ, RZ, 0x1 ;  /* 0x00000001ff007424 */ /* 0x000fe200078e00ff */
[----:B------:R-:W-:Y:S01]  /*44b0*/  UIADD3 UR71, UPT, UPT, UR71, 0xb0, URZ ;  /* 0x000000b047477890 */ /* 0x000fe2000fffe0ff */
[----:B------:R-:W-:Y:S01]  /*44c0*/  SHF.L.U32 R2, R11, 0x1f, RZ ;  /* 0x0000001f0b027819 */ /* 0x000fe200000006ff */
[----:B------:R-:W-:-:S03]  /*44d0*/  UMOV UR4, 0x40 ;  /* 0x0000004000047882 */ /* 0x000fc60000000000 */
[----:B------:R-:W-:Y:S01]  /*44e0*/  UVIRTCOUNT.DEALLOC.SMPOOL 0x80 ;  /* 0x000000800000784c */ /* 0x000fe20000000000 */
[----:B--2---:R-:W-:Y:S02]  /*44f0*/  ULEA UR8, UR8, UR4, 0x18 ;  /* 0x0000000408087291 */ /* 0x004fe4000f8ec0ff */
[----:B------:R-:W-:-:S07]  /*4500*/  ULEA UR4, UR75, UR71, 0x3 ;  /* 0x000000474b047291 */ /* 0x000fce000f8e18ff */
[----:B------:R2:W-:Y:S02]  /*4510*/  @P0 STS.U8 [UR8+0x1c], R0 ;  /* 0x00001c00ff000988 */ /* 0x0005e40008000008 */
[----:B------:R-:W3:Y:S02]  /*4520*/  SYNCS.PHASECHK.TRANS64.TRYWAIT P0, [UR4], R2 ;  /* 0x00000002ff0075a7 */ /* 0x000ee40008001104 */
[----:B--23--:R-:W-:Y:S05]  /*4530*/  @!P0 BRA `(.L_x_70) ;  /* 0x0000003c00a48947 */ /* 0x00cfea0003800000 */
.L_x_143:
[----:B------:R-:W-:-:S04]  /*4540*/  UIADD3 UR4, UPT, UPT, UR75, 0x1, URZ ;  /* 0x000000014b047890 */ /* 0x000fc8000fffe0ff */
[----:B------:R-:W-:-:S04]  /*4550*/  UISETP.NE.AND UP0, UPT, UR4, 0x4, UPT ;  /* 0x000000040400788c */ /* 0x000fc8000bf05270 */
[----:B------:R-:W-:Y:S02]  /*4560*/  USEL UR6, URZ, 0x1, UP0 ;  /* 0x00000001ff067887 */ /* 0x000fe40008000000 */
[----:B------:R-:W-:-:S04]  /*4570*/  USEL UR4, UR4, URZ, UP0 ;  /* 0x000000ff04047287 */ /* 0x000fc80008000000 */
[----:B-1----:R-:W-:Y:S01]  /*4580*/  ULEA UR5, UR4, UR71, 0x3 ;  /* 0x0000004704057291 */ /* 0x002fe2000f8e18ff */
[----:B--2---:R-:W-:-:S04]  /*4590*/  LOP3.LUT R2, R11, UR6, RZ, 0x3c, !PT ;  /* 0x000000060b027c12 */ /* 0x004fc8000f8e3cff */
[----:B------:R-:W-:-:S04]  /*45a0*/  SHF.L.U32 R3, R2, 0x1f, RZ ;  /* 0x0000001f02037819 */ /* 0x000fc800000006ff */
[----:B------:R-:W1:Y:S02]  /*45b0*/  SYNCS.PHASECHK.TRANS64.TRYWAIT P0, [UR5], R3 ;  /* 0x00000003ff0075a7 */ /* 0x000e640008001105 */
[----:B-1----:R-:W-:Y:S05]  /*45c0*/  @!P0 BRA `(.L_x_71) ;  /* 0x0000003c00988947 */ /* 0x002fea0003800000 */
.L_x_145:
        /* <DEDUP_REMOVED lines=9> */
.L_x_147:
[----:B------:R-:W-:-:S04]  /*4660*/  UIADD3 UR4, UPT, UPT, UR4, 0x1, URZ ;  /* 0x0000000104047890 */ /* 0x000fc8000fffe0ff */
[----:B------:R-:W-:-:S04]  /*4670*/  UISETP.NE.AND UP0, UPT, UR4, 0x4, UPT ;  /* 0x000000040400788c */ /* 0x000fc8000bf05270 */
[----:B------:R-:W-:Y:S02]  /*4680*/  USEL UR5, URZ, 0x1, UP0 ;  /* 0x00000001ff057887 */ /* 0x000fe40008000000 */
[----:B------:R-:W-:-:S04]  /*4690*/  USEL UR4, UR4, URZ, UP0 ;  /* 0x000000ff04047287 */ /* 0x000fc80008000000 */
[----:B------:R-:W-:Y:S01]  /*46a0*/  ULEA UR4, UR4, UR71, 0x3 ;  /* 0x0000004704047291 */ /* 0x000fe2000f8e18ff */
[----:B------:R-:W-:-:S04]  /*46b0*/  LOP3.LUT R2, R2, UR5, RZ, 0x3c, !PT ;  /* 0x0000000502027c12 */ /* 0x000fc8000f8e3cff */
[----:B------:R-:W-:-:S04]  /*46c0*/  SHF.L.U32 R2, R2, 0x1f, RZ ;  /* 0x0000001f02027819 */ /* 0x000fc800000006ff */
[----:B------:R-:W2:Y:S02]  /*46d0*/  SYNCS.PHASECHK.TRANS64.TRYWAIT P0, [UR4], R2 ;  /* 0x00000002ff0075a7 */ /* 0x000ea40008001104 */
[----:B--2---:R-:W-:Y:S05]  /*46e0*/  @!P0 BRA `(.L_x_73) ;  /* 0x0000003c00808947 */ /* 0x004fea0003800000 */
.L_x_149:
[----:B------:R-:W-:Y:S01]  /*46f0*/  NOP ;  /* 0x0000000000007918 */ /* 0x000fe20000000000 */
[----:B-1----:R-:W1:Y:S01]  /*4700*/  LDS R0, [UR8+0x14] ;  /* 0x00001408ff007984 */ /* 0x002e620008000800 */
[----:B------:R-:W-:Y:S01]  /*4710*/  R2UR UR4, R15 ;  /* 0x000000000f0472ca */ /* 0x000fe200000e0000 */
[----:B------:R-:W-:Y:S01]  /*4720*/  UMOV UR5, 0xffff ;  /* 0x0000ffff00057882 */ /* 0x000fe20000000000 */
[----:B------:R-:W-:-:S11]  /*4730*/  UMOV UR6, 0x1 ;  /* 0x0000000100067882 */ /* 0x000fd60000000000 */
[----:B------:R-:W-:-:S04]  /*4740*/  ULOP3.LUT UR4, UR4, 0xffff, URZ, 0xc0, !UPT ;  /* 0x0000ffff04047892 */ /* 0x000fc8000f8ec0ff */
[----:B------:R-:W-:-:S04]  /*4750*/  USHF.R.U32.HI UR4, URZ, 0x5, UR4 ;  /* 0x00000005ff047899 */ /* 0x000fc80008011604 */
[----:B------:R-:W-:Y:S02]  /*4760*/  USHF.L.U32 UR5, UR5, UR4, URZ ;  /* 0x0000000405057299 */ /* 0x000fe400080006ff */
[----:B------:R-:W-:-:S04]  /*4770*/  USHF.L.U32 UR4, UR6, UR4, URZ ;  /* 0x0000000406047299 */ /* 0x000fc800080006ff */
[----:B-1----:R-:W-:-:S04]  /*4780*/  LOP3.LUT R0, R0, UR5, RZ, 0xc0, !PT ;  /* 0x0000000500007c12 */ /* 0x002fc8000f8ec0ff */
[----:B------:R-:W-:-:S13]  /*4790*/  ISETP.NE.AND P0, PT, R0, UR5, PT ;  /* 0x0000000500007c0c */ /* 0x000fda000bf05270 */
[----:B------:R-:W-:Y:S05]  /*47a0*/  @P0 BRA `(.L_x_74) ;  /* 0x0000000000580947 */ /* 0x000fea0003800000 */
[----:B------:R-:W1:Y:S02]  /*47b0*/  LDS R0, [UR8+0x18] ;  /* 0x00001808ff007984 */ /* 0x000e640008000800 */
[----:B-1----:R-:W-:-:S04]  /*47c0*/  LOP3.LUT R0, R0, UR4, RZ, 0xc0, !PT ;  /* 0x0000000400007c12 */ /* 0x002fc8000f8ec0ff */
[----:B------:R-:W-:-:S13]  /*47d0*/  ISETP.NE.AND P0, PT, R0, UR4, PT ;  /* 0x0000000400007c0c */ /* 0x000fda000bf05270 */
[----:B------:R-:W-:Y:S05]  /*47e0*/  @P0 BRA `(.L_x_75) ;  /* 0x00000000003c0947 */ /* 0x000fea0003800000 */
[----:B------:R-:W1:Y:S01]  /*47f0*/  S2R R2, SR_LANEID ;  /* 0x0000000000027919 */ /* 0x000e620000000000 */
[----:B------:R-:W-:-:S06]  /*4800*/  ULOP3.LUT UR5, URZ, UR5, URZ, 0x33, !UPT ;  /* 0x00000005ff057292 */ /* 0x000fcc000f8e33ff */
[----:B------:R-:W-:-:S04]  /*4810*/  IMAD.U32 R0, RZ, RZ, UR5 ;  /* 0x00000005ff007e24 */ /* 0x000fc8000f8e00ff */
[----:B------:R2:W3:Y:S02]  /*4820*/  REDUX UR7, R0 ;  /* 0x00000000000773c4 */ /* 0x0004e40000000000 */
[----:B------:R4:W-:Y:S01]  /*4830*/  UTCATOMSWS.AND URZ, UR5 ;  /* 0x0000000500ff79e3 */ /* 0x0009e20008000000 */
[----:B--2---:R-:W-:Y:S01]  /*4840*/  LOP3.LUT R0, RZ, UR4, RZ, 0x33, !PT ;  /* 0x00000004ff007c12 */ /* 0x004fe2000f8e33ff */
[----:B------:R-:W-:Y:S02]  /*4850*/  VOTEU.ANY UR4, UPT, PT ;  /* 0x0000000000047886 */ /* 0x000fe400038e0100 */
[----:B------:R-:W-:Y:S02]  /*4860*/  UFLO.U32 UR4, UR4 ;  /* 0x00000004000472bd */ /* 0x000fe400080e0000 */
[----:B------:R-:W2:Y:S04]  /*4870*/  REDUX UR6, R0 ;  /* 0x00000000000673c4 */ /* 0x000ea80000000000 */
[----:B-1----:R-:W-:-:S02]  /*4880*/  ISETP.EQ.U32.AND P0, PT, R2, UR4, PT ;  /* 0x0000000402007c0c */ /* 0x002fc4000bf02070 */
[----:B---3--:R-:W-:-:S11]  /*4890*/  MOV R2, UR7 ;  /* 0x0000000700027c02 */ /* 0x008fd60008000f00 */
[----:B------:R4:W-:Y:S01]  /*48a0*/  @P0 ATOMS.AND RZ, [UR8+0x14], R2 ;  /* 0x00001402ffff098c */ /* 0x0009e2000a800008 */
[----:B--2---:R-:W-:-:S05]  /*48b0*/  IMAD.U32 R0, RZ, RZ, UR6 ;  /* 0x00000006ff007e24 */ /* 0x004fca000f8e00ff */
[----:B------:R4:W-:Y:S01]  /*48c0*/  @P0 ATOMS.AND RZ, [UR8+0x18], R0 ;  /* 0x00001800ffff098c */ /* 0x0009e2000a800008 */
[----:B------:R-:W-:Y:S05]  /*48d0*/  BRA `(.L_x_76) ;  /* 0x0000000000147947 */ /* 0x000fea0003800000 */
.L_x_75:
[----:B------:R-:W-:Y:S02]  /*48e0*/  MOV R2, 0x4900 ;  /* 0x0000490000027802 */ /* 0x000fe40000000f00 */
[----:B-----5:R-:W-:Y:S05]  /*48f0*/  CALL.REL.NOINC `($__internal_0_$__cuda_sm10x_tcgen05_guardrail_trap_col_being_dealloced_not_returned_by_alloc) ;  /* 0x0000003c00f07944 */ /* 0x020fea0003c00000 */
[----:B------:R-:W-:Y:S05]  /*4900*/  BRA `(.L_x_76) ;  /* 0x0000000000087947 */ /* 0x000fea0003800000 */
.L_x_74:
[----:B------:R-:W-:Y:S02]  /*4910*/  MOV R2, 0x4930 ;  /* 0x0000493000027802 */ /* 0x000fe40000000f00 */
[----:B-----5:R-:W-:Y:S05]  /*4920*/  CALL.REL.NOINC `($__internal_2_$__cuda_sm10x_tcgen05_guardrail_trap_unallocated_columns_being_dealloced) ;  /* 0x0000003c00fc7944 */ /* 0x020fea0003c00000 */
.L_x_76:
[----:B------:R-:W-:Y:S01]  /*4930*/  NOP ;  /* 0x0000000000007918 */ /* 0x000fe20000000000 */
[----:B----4-:R-:W-:Y:S05]  /*4940*/  EXIT ;  /* 0x000000000000794d */ /* 0x010fea0003800000 */
.L_x_58:
[----:B------:R-:W-:-:S09]  /*4950*/  UISETP.NE.OR UP0, UPT, UR22, 0x3, !UP4 ;  /* 0x000000031600788c */ /* 0x000fd2000e705670 */
[----:B------:R-:W-:Y:S05]  /*4960*/  BRA.U UP0, `(.L_x_77) ;  /* 0x0000000d00f07547 */ /* 0x000fea000b800000 */
[----:B------:R-:W2:Y:S01]  /*4970*/  LDCU UR33, c[0x0][0x370] ;  /* 0x00006e00ff2177ac */ /* 0x000ea20008000800 */
[----:B------:R-:W3:Y:S01]  /*4980*/  LDC.64 R16, c[0x0][0x348] ;  /* 0x0000d200ff107b82 */ /* 0x000ee20000000a00 */
[----:B------:R-:W-:Y:S02]  /*4990*/  HFMA2 R13, -RZ, RZ, 0, 0 ;  /* 0x00000000ff0d7431 */ /* 0x000fe400000001ff */
[----:B------:R-:W-:Y:S01]  /*49a0*/  IMAD.MOV.U32 R15, RZ, RZ, 0x1 ;  /* 0x00000001ff0f7424 */ /* 0x000fe200078e00ff */
[----:B------:R-:W2:Y:S01]  /*49b0*/  LDCU.128 UR28, c[0x0][0xb10] ;  /* 0x00016200ff1c77ac */ /* 0x000ea20008000c00 */
[----:B------:R-:W-:Y:S01]  /*49c0*/  IMAD.MOV.U32 R14, RZ, RZ, RZ ;  /* 0x000000ffff0e7224 */ /* 0x000fe200078e00ff */
[----:B------:R-:W-:Y:S01]  /*49d0*/  MOV R7, 0x2000 ;  /* 0x0000200000077802 */ /* 0x000fe20000000f00 */
[----:B------:R-:W4:Y:S01]  /*49e0*/  LDCU UR32, c[0x0][0x374] ;  /* 0x00006e80ff2077ac */ /* 0x000f220008000800 */
[----:B------:R-:W1:Y:S01]  /*49f0*/  LDC.64 R2, c[0x0][0x888] ;  /* 0x00022200ff027b82 */ /* 0x000e620000000a00 */
[----:B------:R-:W4:Y:S01]  /*4a00*/  LDCU UR15, c[0x0][0xb0c] ;  /* 0x00016180ff0f77ac */ /* 0x000f220008000800 */
[----:B------:R-:W4:Y:S06]  /*4a10*/  LDCU UR36, c[0x0][0xb20] ;  /* 0x00016400ff2477ac */ /* 0x000f2c0008000800 */
[----:B------:R-:W1:Y:S01]  /*4a20*/  LDC.64 R4, c[0x0][0x890] ;  /* 0x00022400ff047b82 */ /* 0x000e620000000a00 */
[----:B------:R-:W3:Y:S01]  /*4a30*/  LDCU UR4, c[0x0][0xb30] ;  /* 0x00016600ff0477ac */ /* 0x000ee20008000800 */
[----:B--2---:R-:W-:-:S02]  /*4a40*/  UIMAD.WIDE.U32 UR6, UR33, UR28, URZ ;  /* 0x0000001c210672a5 */ /* 0x004fc4000f8e00ff */
[----:B----4-:R-:W-:Y:S01]  /*4a50*/  UIMAD.WIDE.U32 UR8, UR32, UR31, URZ ;  /* 0x0000001f200872a5 */ /* 0x010fe2000f8e00ff */
[----:B------:R-:W-:Y:S01]  /*4a60*/  UMOV UR24, 0x400 ;  /* 0x0000040000187882 */ /* 0x000fe20000000000 */
[----:B------:R-:W-:-:S03]  /*4a70*/  UPLOP3.LUT UP3, UPT, UPT, UPT, UPT, 0x40, 0x4 ;  /* 0x000000000004789c */ /* 0x000fc60003f6e870 */
[----:B------:R-:W-:Y:S01]  /*4a80*/  UMOV UR6, UR7 ;  /* 0x0000000700067c82 */ /* 0x000fe20008000000 */
[----:B------:R-:W-:Y:S01]  /*4a90*/  UISETP.GE.AND UP0, UPT, UR39, 0x1, UPT ;  /* 0x000000012700788c */ /* 0x000fe2000bf06270 */
[----:B------:R-:W-:Y:S01]  /*4aa0*/  UMOV UR34, UR9 ;  /* 0x0000000900227c82 */ /* 0x000fe20008000000 */
[----:B------:R-:W-:Y:S01]  /*4ab0*/  UISETP.NE.AND UP4, UPT, UR39, 0x1, UPT ;  /* 0x000000012700788c */ /* 0x000fe2000bf85270 */
[----:B------:R-:W2:Y:S01]  /*4ac0*/  LDCU.64 UR16, c[0x0][0xb28] ;  /* 0x00016500ff1077ac */ /* 0x000ea20008000a00 */
[----:B------:R-:W-:Y:S02]  /*4ad0*/  ULEA UR24, UR63, UR24, 0x18 ;  /* 0x000000183f187291 */ /* 0x000fe4000f8ec0ff */
[----:B------:R-:W-:Y:S02]  /*4ae0*/  UISETP.NE.AND UP6, UPT, UR15, 0x1, UPT ;  /* 0x000000010f00788c */ /* 0x000fe4000bfc5270 */
[----:B------:R-:W-:Y:S02]  /*4af0*/  UISETP.NE.AND UP5, UPT, UR30, 0x1, UPT ;  /* 0x000000011e00788c */ /* 0x000fe4000bfa5270 */
[----:B------:R-:W-:-:S02]  /*4b00*/  USHF.R.U32.HI UR35, URZ, UR29, UR6 ;  /* 0x0000001dff237299 */ /* 0x000fc40008011606 */
[----:B------:R-:W-:Y:S02]  /*4b10*/  USHF.R.U32.HI UR34, URZ, UR36, UR34 ;  /* 0x00000024ff227299 */ /* 0x000fe40008011622 */
[----:B---3--:R-:W-:Y:S01]  /*4b20*/  UISETP.NE.AND UP2, UPT, UR4, 0x1, UPT ;  /* 0x000000010400788c */ /* 0x008fe2000bf45270 */
[----:B------:R-:W-:-:S10]  /*4b30*/  UMOV UR12, URZ ;  /* 0x000000ff000c7c82 */ /* 0x000fd40008000000 */
.L_x_86:
[C---:B------:R-:W-:Y:S02]  /*4b40*/  LEA R12, R14.reuse, UR24, 0x3 ;  /* 0x000000180e0c7c11 */ /* 0x040fe4000f8e18ff */
[----:B------:R-:W-:Y:S02]  /*4b50*/  SHF.L.U32 R0, R13, 0x1f, RZ ;  /* 0x0000001f0d007819 */ /* 0x000fe400000006ff */
[----:B------:R-:W-:Y:S02]  /*4b60*/  LEA R8, R14, UR24, 0x4 ;  /* 0x000000180e087c11 */ /* 0x000fe4000f8e20ff */
[----:B---3--:R-:W3:Y:S02]  /*4b70*/  SYNCS.PHASECHK.TRANS64.TRYWAIT P0, [R12+URZ+0x70], R0 ;  /* 0x000070000c0075a7 */ /* 0x008ee400080011ff */
[----:B---3--:R-:W-:Y:S05]  /*4b80*/  @!P0 BRA `(.L_x_78) ;  /* 0x0000003800708947 */ /* 0x008fea0003800000 */
.L_x_150:
        /* <DEDUP_REMOVED lines=8> */
[----:B----4-:R-:W-:Y:S11]  /*4c10*/  LOP3.LUT P0, RZ, R10, 0x1, RZ, 0xc0, !PT ;  /* 0x000000010aff7812 */ /* 0x010ff6000780c0ff */
[----:B------:R-:W-:Y:S02]  /*4c20*/  @!UPT UIADD3 URZ, UPT, UPT, URZ, URZ, URZ ;  /* 0x000000fffffff290 */ /* 0x000fe4000fffe0ff */
[----:B-1----:R-:W-:Y:S01]  /*4c30*/  VOTEU.ANY UP1, P0 ;  /* 0x0000000000ff7886 */ /* 0x002fe20000020100 */
[----:B------:R-:W-:Y:S11]  /*4c40*/  PLOP3.LUT P0, PT, PT, PT, UP1, 0x80, 0x8 ;  /* 0x000000000008781c */ /* 0x000ff60003f0f018 */
[----:B------:R-:W-:Y:S02]  /*4c50*/  @!UPT UIADD3 URZ, UPT, UPT, URZ, URZ, URZ ;  /* 0x000000fffffff290 */ /* 0x000fe4000fffe0ff */
[----:B---3--:R-:W-:Y:S02]  /*4c60*/  @P0 SHF.R.U32.HI R0, RZ, 0x10, R9 ;  /* 0x00000010ff000819 */ /* 0x008fe40000011609 */
[----:B------:R-:W-:Y:S02]  /*4c70*/  @P0 MOV R6, R8 ;  /* 0x0000000800060202 */ /* 0x000fe40000000f00 */
[----:B------:R-:W-:Y:S01]  /*4c80*/  @P0 R2UR UR4, R0 ;  /* 0x00000000000402ca */ /* 0x000fe200000e0000 */
[----:B------:R-:W-:Y:S01]  /*4c90*/  VIADD R0, R12, 0x80 ;  /* 0x000000800c007836 */ /* 0x000fe20000000000 */
[----:B------:R-:W-:Y:S02]  /*4ca0*/  @P0 LOP3.LUT R8, R9, 0xffff, RZ, 0xc0, !PT ;  /* 0x0000ffff09080812 */ /* 0x000fe400078ec0ff */
[----:B------:R-:W-:Y:S02]  /*4cb0*/  @P0 R2UR UR6, R6 ;  /* 0x00000000060602ca */ /* 0x000fe400000e0000 */
[----:B------:R-:W-:Y:S02]  /*4cc0*/  PRMT R0, RZ, 0x654, R0 ;  /* 0x00000654ff007816 */ /* 0x000fe40000000000 */
[----:B------:R-:W-:Y:S02]  /*4cd0*/  @P0 R2UR UR5, R8 ;  /* 0x00000000080502ca */ /* 0x000fe400000e0000 */
[----:B------:R1:W-:Y:S03]  /*4ce0*/  SYNCS.ARRIVE.TRANS64.RED.A1T0 RZ, [R0+URZ], RZ ;  /* 0x000000ff00ff79a7 */ /* 0x0003e600081004ff */
[----:B------:R-:W-:Y:S04]  /*4cf0*/  @UP1 UMOV UR26, UR4 ;  /* 0x00000004001a1c82 */ /* 0x000fe80008000000 */
[----:B------:R-:W-:Y:S04]  /*4d00*/  @UP1 UMOV UR14, UR6 ;  /* 0x00000006000e1c82 */ /* 0x000fe80008000000 */
[----:B------:R-:W-:Y:S01]  /*4d10*/  @UP1 UMOV UR13, UR5 ;  /* 0x00000005000d1c82 */ /* 0x000fe20008000000 */
[----:B------:R-:W-:Y:S05]  /*4d20*/  BRA.U !UP0, `(.L_x_79) ;  /* 0x0000000108a47547 */ /* 0x000fea000b800000 */
[----:B------:R-:W-:Y:S02]  /*4d30*/  UIMAD.WIDE.U32 UR8, UR13, UR31, URZ ;  /* 0x0000001f0d0872a5 */ /* 0x000fe4000f8e00ff */
[----:B------:R-:W-:Y:S02]  /*4d40*/  UIMAD.WIDE.U32 UR10, UR14, UR28, URZ ;  /* 0x0000001c0e0a72a5 */ /* 0x000fe4000f8e00ff */
[----:B------:R-:W-:Y:S02]  /*4d50*/  USEL UR4, UR32, UR34, !UP5 ;  /* 0x0000002220047287 */ /* 0x000fe4000e800000 */
[----:B------:R-:W-:Y:S02]  /*4d60*/  USEL UR7, UR33, UR35, !UP6 ;  /* 0x0000002321077287 */ /* 0x000fe4000f000000 */
[----:B--2---:R-:W-:Y:S02]  /*4d70*/  UIMAD.WIDE.U32 UR18, UR4, UR16, URZ ;  /* 0x00000010041272a5 */ /* 0x004fe4000f8e00ff */
[----:B------:R-:W-:Y:S01]  /*4d80*/  UIMAD.WIDE.U32 UR20, UR7, UR16, URZ ;  /* 0x00000010071472a5 */ /* 0x000fe2000f8e00ff */
[----:B------:R-:W-:Y:S02]  /*4d90*/  UMOV UR5, UR9 ;  /* 0x0000000900057c82 */ /* 0x000fe40008000000 */
[----:B------:R-:W-:Y:S03]  /*4da0*/  USHF.R.U32.HI UR6, URZ, UR36, UR5 ;  /* 0x00000024ff067299 */ /* 0x000fe60008011605 */
[----:B------:R-:W-:Y:S01]  /*4db0*/  UMOV UR5, UR11 ;  /* 0x0000000b00057c82 */ /* 0x000fe20008000000 */
[----:B------:R-:W-:Y:S02]  /*4dc0*/  USEL UR6, UR13, UR6, !UP5 ;  /* 0x000000060d067287 */ /* 0x000fe4000e800000 */
[----:B------:R-:W-:Y:S02]  /*4dd0*/  USHF.R.U32.HI UR8, URZ, UR29, UR5 ;  /* 0x0000001dff087299 */ /* 0x000fe40008011605 */
[----:B------:R-:W-:Y:S01]  /*4de0*/  UIMAD.WIDE.U32 UR10, UR6, UR16, URZ ;  /* 0x00000010060a72a5 */ /* 0x000fe2000f8e00ff */
[----:B------:R-:W-:Y:S02]  /*4df0*/  UMOV UR5, UR19 ;  /* 0x0000001300057c82 */ /* 0x000fe40008000000 */
[----:B------:R-:W-:Y:S03]  /*4e00*/  @UP4 USHF.R.U32.HI UR4, URZ, UR17, UR5 ;  /* 0x00000011ff044299 */ /* 0x000fe60008011605 */
[----:B------:R-:W-:Y:S01]  /*4e10*/  UMOV UR5, UR21 ;  /* 0x0000001500057c82 */ /* 0x000fe20008000000 */
[----:B------:R-:W-:Y:S02]  /*4e20*/  UIMAD UR4, UR39, UR4, URZ ;  /* 0x00000004270472a4 */ /* 0x000fe4000f8e02ff */
[----:B------:R-:W-:Y:S02]  /*4e30*/  @UP4 USHF.R.U32.HI UR7, URZ, UR17, UR5 ;  /* 0x00000011ff074299 */ /* 0x000fe40008011605 */
[----:B------:R-:W-:Y:S02]  /*4e40*/  USEL UR5, UR14, UR8, !UP6 ;  /* 0x000000080e057287 */ /* 0x000fe4000f000000 */
[----:B------:R-:W-:Y:S02]  /*4e50*/  UIMAD UR8, UR39, UR7, URZ ;  /* 0x00000007270872a4 */ /* 0x000fe4000f8e02ff */
[----:B------:R-:W-:Y:S03]  /*4e60*/  UISETP.GE.AND UP0, UPT, UR6, UR4, UPT ;  /* 0x000000040600728c */ /* 0x000fe6000bf06270 */
[----:B------:R-:W-:Y:S01]  /*4e70*/  UMOV UR4, UR11 ;  /* 0x0000000b00047c82 */ /* 0x000fe20008000000 */
[----:B------:R-:W-:Y:S02]  /*4e80*/  UISETP.GE.OR UP0, UPT, UR5, UR8, UP0 ;  /* 0x000000080500728c */ /* 0x000fe40008706670 */
[----:B------:R-:W-:Y:S02]  /*4e90*/  USHF.R.U32.HI UR4, URZ, UR17, UR4 ;  /* 0x00000011ff047299 */ /* 0x000fe40008011604 */
[----:B------:R-:W-:Y:S02]  /*4ea0*/  UIMAD.WIDE.U32 UR8, UR5, UR16, URZ ;  /* 0x00000010050872a5 */ /* 0x000fe4000f8e00ff */
[----:B------:R-:W-:Y:S04]  /*4eb0*/  USEL UR10, UR6, UR4, !UP4 ;  /* 0x00000004060a7287 */ /* 0x000fe8000e000000 */
[----:B------:R-:W-:Y:S01]  /*4ec0*/  UIADD3 UR11, UPT, UPT, -UR10, URZ, URZ ;  /* 0x000000ff0a0b7290 */ /* 0x000fe2000fffe1ff */
[----:B------:R-:W-:Y:S02]  /*4ed0*/  @!UP0 UMOV UR4, UR9 ;  /* 0x0000000900048c82 */ /* 0x000fe40008000000 */
[----:B------:R-:W-:Y:S02]  /*4ee0*/  @!UP0 USHF.R.U32.HI UR4, URZ, UR17, UR4 ;  /* 0x00000011ff048299 */ /* 0x000fe40008011604 */
[----:B------:R-:W-:Y:S02]  /*4ef0*/  UIMAD UR8, UR39, UR11, UR6 ;  /* 0x0000000b270872a4 */ /* 0x000fe4000f8e0206 */
[----:B------:R-:W-:Y:S04]  /*4f00*/  @!UP0 USEL UR4, UR5, UR4, !UP4 ;  /* 0x0000000405048287 */ /* 0x000fe8000e000000 */
[----:B------:R-:W-:Y:S02]  /*4f10*/  @!UP0 UIMAD UR8, UR7, UR8, UR4 ;  /* 0x00000008070882a4 */ /* 0x000fe4000f8e0204 */
[----:B------:R-:W-:Y:S02]  /*4f20*/  @!UP0 UIADD3 UR9, UPT, UPT, UR10, -UR4, URZ ;  /* 0x800000040a098290 */ /* 0x000fe4000fffe0ff */
[----:B------:R-:W-:Y:S02]  /*4f30*/  UIADD3 UR4, UPT, UPT, -UR5, URZ, URZ ;  /* 0x000000ff05047290 */ /* 0x000fe4000fffe1ff */
[----:B------:R-:W-:Y:S02]  /*4f40*/  UIADD3 UR7, UPT, UPT, -UR6, URZ, URZ ;  /* 0x000000ff06077290 */ /* 0x000fe4000fffe1ff */
[----:B------:R-:W-:Y:S02]  /*4f50*/  @!UP0 UIMAD UR6, UR9, UR39, UR5 ;  /* 0x00000027090682a4 */ /* 0x000fe4000f8e0205 */
[----:B------:R-:W-:Y:S02]  /*4f60*/  UIMAD UR14, UR15, UR4, UR14 ;  /* 0x000000040f0e72a4 */ /* 0x000fe4000f8e020e */
[----:B------:R-:W-:Y:S01]  /*4f70*/  UIMAD UR13, UR30, UR7, UR13 ;  /* 0x000000071e0d72a4 */ /* 0x000fe2000f8e020d */
[----:B------:R-:W-:Y:S02]  /*4f80*/  @!UP0 UMOV UR5, UR8 ;  /* 0x0000000800058c82 */ /* 0x000fe40008000000 */
[----:B------:R-:W-:Y:S02]  /*4f90*/  UIMAD UR14, UR5, UR15, UR14 ;  /* 0x0000000f050e72a4 */ /* 0x000fe4000f8e020e */
[----:B------:R-:W-:Y:S11]  /*4fa0*/  UIMAD UR13, UR6, UR30, UR13 ;  /* 0x0000001e060d72a4 */ /* 0x000ff6000f8e020d */
[----:B------:R-:W-:Y:S01]  /*4fb0*/  @!UPT UIADD3 URZ, UPT, UPT, URZ, URZ, URZ ;  /* 0x000000fffffff290 */ /* 0x000fe2000fffe0ff */
.L_x_79:
[----:B------:R-:W3:Y:S01]  /*4fc0*/  @!UP2 LDCU.128 UR20, c[0x0][0xb10] ;  /* 0x00016200ff14a7ac */ /* 0x000ee20008000c00 */
[C---:B------:R-:W-:Y:S02]  /*4fd0*/  ISETP.NE.U32.AND P1, PT, R4.reuse, RZ, PT ;  /* 0x000000ff0400720c */ /* 0x040fe40003f25070 */
[----:B------:R-:W-:Y:S02]  /*4fe0*/  ISETP.NE.U32.AND P0, PT, R4, RZ, PT ;  /* 0x000000ff0400720c */ /* 0x000fe40003f05070 */
[C---:B------:R-:W-:Y:S02]  /*4ff0*/  ISETP.NE.AND.EX P1, PT, R5.reuse, RZ, PT, P1 ;  /* 0x000000ff0500720c */ /* 0x040fe40003f25310 */
[----:B------:R-:W-:Y:S01]  /*5000*/  ISETP.NE.AND.EX P0, PT, R5, RZ, PT, P0 ;  /* 0x000000ff0500720c */ /* 0x000fe20003f05300 */
[----:B------:R-:W4:Y:S01]  /*5010*/  @!UP2 LDCU UR5, c[0x0][0xb0c] ;  /* 0x00016180ff05a7ac */ /* 0x000f220008000800 */
[----:B------:R-:W-:Y:S02]  /*5020*/  USHF.L.U32 UR11, UR25, 0x6, URZ ;  /* 0x00000006190b7899 */ /* 0x000fe400080006ff */
[----:B------:R-:W-:Y:S02]  /*5030*/  USHF.L.U32 UR10, UR27, 0x6, URZ ;  /* 0x000000061b0a7899 */ /* 0x000fe400080006ff */
[----:B---3--:R-:W-:Y:S07]  /*5040*/  UIMAD.WIDE.U32 UR6, UR14, UR20, URZ ;  /* 0x000000140e0672a5 */ /* 0x008fee000f8e00ff */
[----:B------:R-:W-:Y:S01]  /*5050*/  @!UP2 UMOV UR4, UR7 ;  /* 0x000000070004ac82 */ /* 0x000fe20008000000 */
[----:B----4-:R-:W-:Y:S02]  /*5060*/  @!UP2 UISETP.NE.AND UP0, UPT, UR5, 0x1, UPT ;  /* 0x000000010500a88c */ /* 0x010fe4000bf05270 */
[----:B------:R-:W-:Y:S02]  /*5070*/  @!UP2 USHF.R.U32.HI UR4, URZ, UR21, UR4 ;  /* 0x00000015ff04a299 */ /* 0x000fe40008011604 */
[----:B------:R-:W-:Y:S02]  /*5080*/  UIMAD.WIDE.U32 UR6, UR13, UR23, URZ ;  /* 0x000000170d0672a5 */ /* 0x000fe4000f8e00ff */
[----:B------:R-:W-:Y:S02]  /*5090*/  @!UP2 USEL UR8, UR14, UR4, !UP0 ;  /* 0x000000040e08a287 */ /* 0x000fe4000c000000 */
[----:B------:R-:W-:Y:S03]  /*50a0*/  @!UP2 UISETP.NE.AND UP0, UPT, UR22, 0x1, UPT ;  /* 0x000000011600a88c */ /* 0x000fe6000bf05270 */
[----:B------:R-:W-:Y:S02]  /*50b0*/  @!UP2 UMOV UR6, UR7 ;  /* 0x000000070006ac82 */ /* 0x000fe40008000000 */
[----:B------:R-:W3:Y:S02]  /*50c0*/  @!UP2 LDCU UR4, c[0x0][0xb20] ;  /* 0x00016400ff04a7ac */ /* 0x000ee40008000800 */
[----:B---3--:R-:W-:Y:S04]  /*50d0*/  @!UP2 USHF.R.U32.HI UR6, URZ, UR4, UR6 ;  /* 0x00000004ff06a299 */ /* 0x008fe80008011606 */
[----:B------:R-:W-:Y:S04]  /*50e0*/  @!UP2 USEL UR6, UR13, UR6, !UP0 ;  /* 0x000000060d06a287 */ /* 0x000fe8000c000000 */
[----:B------:R-:W-:Y:S02]  /*50f0*/  @!UP2 UIADD3 UR4, UPT, UPT, -UR8, UR6, URZ ;  /* 0x000000060804a290 */ /* 0x000fe4000fffe1ff */
[----:B------:R-:W-:Y:S02]  /*5100*/  @!UP2 UIADD3 UR6, UPT, UPT, UR8, -UR6, URZ ;  /* 0x800000060806a290 */ /* 0x000fe4000fffe0ff */
[----:B------:R-:W-:Y:S02]  /*5110*/  @!UP2 UIMAD UR14, UR4, UR5, UR14 ;  /* 0x00000005040ea2a4 */ /* 0x000fe4000f8e020e */
[----:B------:R-:W-:Y:S01]  /*5120*/  @!UP2 UIMAD UR13, UR6, UR22, UR13 ;  /* 0x00000016060da2a4 */ /* 0x000fe2000f8e020d */
[----:B------:R-:W-:Y:S11]  /*5130*/  BRA.U UP3, `(.L_x_80) ;  /* 0x0000000103107547 */ /* 0x000ff6000b800000 */
[----:B------:R-:W-:Y:S04]  /*5140*/  MOV R6, UR38 ;  /* 0x0000002600067c02 */ /* 0x000fe80008000f00 */
[----:B------:R-:W-:Y:S04]  /*5150*/  SHF.L.U32 R6, R6, 0x1f, RZ ;  /* 0x0000001f06067819 */ /* 0x000fe800000006ff */
[----:B------:R-:W3:Y:S02]  /*5160*/  SYNCS.PHASECHK.TRANS64.TRYWAIT P2, [UR24+0x68], R6 ;  /* 0x00006806ff0075a7 */ /* 0x000ee40008041118 */
[----:B---3--:R-:W-:Y:S05]  /*5170*/  @!P2 BRA `(.L_x_81) ;  /* 0x000000340008a947 */ /* 0x008fea0003800000 */
.L_x_80:
[----:B------:R-:W-:Y:S05]  /*5180*/  @!P1 BRA `(.L_x_82) ;  /* 0x0000000000309947 */ /* 0x000fea0003800000 */
[----:B------:R-:W-:Y:S01]  /*5190*/  ISETP.NE.U32.AND P1, PT, R2, RZ, PT ;  /* 0x000000ff0200720c */ /* 0x000fe20003f25070 */
[----:B------:R-:W3:Y:S01]  /*51a0*/  LDCU.64 UR4, c[0x0][0x358] ;  /* 0x00006b00ff0477ac */ /* 0x000ee20008000a00 */
[----:B------:R-:W-:Y:S02]  /*51b0*/  IMAD.MOV.U32 R52, RZ, RZ, 0x1 ;  /* 0x00000001ff347424 */ /* 0x000fe400078e00ff */
[----:B------:R-:W-:Y:S11]  /*51c0*/  ISETP.NE.AND.EX P1, PT, R3, RZ, PT, P1 ;  /* 0x000000ff0300720c */ /* 0x000ff60003f25310 */
[----:B------:R-:W-:Y:S02]  /*51d0*/  @!UPT UIADD3 URZ, UPT, UPT, URZ, URZ, URZ ;  /* 0x000000fffffff290 */ /* 0x000fe4000fffe0ff */
[----:B------:R-:W4:Y:S01]  /*51e0*/  @P1 LDC.64 R8, c[0x0][0x888] ;  /* 0x00022200ff081b82 */ /* 0x000f220000000a00 */
[----:B-1----:R-:W-:Y:S04]  /*51f0*/  @P1 IMAD R0, R4, UR60, RZ ;  /* 0x0000003c04001c24 */ /* 0x002fe8000f8e02ff */
[----:B----4-:R-:W-:Y:S04]  /*5200*/  @P1 IMAD.WIDE R8, R0, 0x4, R8 ;  /* 0x0000000400081825 */ /* 0x010fe800078e0208 */
[----:B------:R-:W-:Y:S01]  /*5210*/  HFMA2 R0, -RZ, RZ, 0, 5.9604644775390625e-08 ;  /* 0x00000001ff007431 */ /* 0x000fe200000001ff */
[----:B---3-5:R3:W5:Y:S04]  /*5220*/  @P1 LDG.E R26, desc[UR4][R8.64] ;  /* 0x00000004081a1981 */ /* 0x028768000c1e1900 */
[----:B------:R-:W-:Y:S01]  /*5230*/  @!P1 PRMT R52, R0, 0x7610, R52 ;  /* 0x0000761000349816 */ /* 0x000fe20000000034 */
[----:B---3--:R-:W4:Y:S06]  /*5240*/  @!P1 LDC R26, c[0x0][0x880] ;  /* 0x00022000ff1a9b82 */ /* 0x008f2c0000000800 */
.L_x_82:
[----:B----45:R-:W-:Y:S01]  /*5250*/  @!P0 FSETP.EQ.AND P1, PT, R26, RZ, PT ;  /* 0x000000ff1a00820b */ /* 0x030fe20003f22000 */
[----:B------:R-:W-:Y:S01]  /*5260*/  @!UPT UIADD3 URZ, UPT, UPT, URZ, URZ, URZ ;  /* 0x000000fffffff290 */ /* 0x000fe2000fffe0ff */
[----:B------:R-:W-:Y:S11]  /*5270*/  @!P0 BRA `(.L_x_83) ;  /* 0x0000000000188947 */ /* 0x000ff60003800000 */
[----:B------:R-:W-:Y:S02]  /*5280*/  LOP3.LUT P0, RZ, R52, 0xff, RZ, 0xc0, !PT ;  /* 0x000000ff34ff7812 */ /* 0x000fe4000780c0ff */
[----:B------:R-:W-:Y:S04]  /*5290*/  ISETP.NE.U32.AND P1, PT, R2, RZ, PT ;  /* 0x000000ff0200720c */ /* 0x000fe80003f25070 */
[----:B------:R-:W-:Y:S04]  /*52a0*/  ISETP.NE.AND.EX P1, PT, R3, RZ, PT, P1 ;  /* 0x000000ff0300720c */ /* 0x000fe80003f25310 */
[----:B------:R-:W-:Y:S03]  /*52b0*/  PLOP3.LUT P1, PT, P1, PT, PT, 0x8, 0x80 ;  /* 0x000000000080781c */ /* 0x000fe60000f2e170 */
[----:B------:R-:W-:Y:S11]  /*52c0*/  @P0 FSETP.EQ.AND P1, PT, R26, RZ, PT ;  /* 0x000000ff1a00020b */ /* 0x000ff60003f22000 */
[----:B------:R-:W-:Y:S02]  /*52d0*/  @!UPT UIADD3 URZ, UPT, UPT, URZ, URZ, URZ ;  /* 0x000000fffffff290 */ /* 0x000fe4000fffe0ff */
.L_x_83:
[----:B------:R-:W-:Y:S01]  /*52e0*/  ULEA UR4, UR12, UR24, 0x3 ;  /* 0x000000180c047291 */ /* 0x000fe2000f8e18ff */
[----:B------:R-:W-:Y:S02]  /*52f0*/  SHF.L.U32 R9, R15, 0x1f, RZ ;  /* 0x0000001f0f097819 */ /* 0x000fe400000006ff */
[----:B------:R-:W-:Y:S04]  /*5300*/  ELECT P0, URZ, PT ;  /* 0x0000000000ff782f */ /* 0x000fe80003800000 */
[----:B------:R-:W-:Y:S02]  /*5310*/  PLOP3.LUT P1, PT, P1, P0, PT, 0xf2, 0x2f ;  /* 0x00000000002f781c */ /* 0x000fe40000f21e72 */
[----:B------:R-:W3:Y:S11]  /*5320*/  SYNCS.PHASECHK.TRANS64.TRYWAIT P2, [UR4+0x48], R9 ;  /* 0x00004809ff0075a7 */ /* 0x000ef60008041104 */
[----:B------:R-:W-:Y:S05]  /*5330*/  @!P1 IADD3 R8, P0, PT, R16, 0x580, RZ ;  /* 0x0000058010089810 */ /* 0x000fea0007f1e0ff */
[----:B-1----:R-:W-:Y:S01]  /*5340*/  @!P1 IMAD.X R6, RZ, RZ, R17, P0 ;  /* 0x000000ffff069224 */ /* 0x002fe200000e0611 */
[----:B---3--:R-:W-:Y:S07]  /*5350*/  @!P2 BRA `(.L_x_84) ;  /* 0x0000003000a8a947 */ /* 0x008fee0003800000 */
.L_x_153:
[----:B------:R-:W-:Y:S01]  /*5360*/  @!P1 R2UR UR7, R6 ;  /* 0x00000000060792ca */ /* 0x000fe200000e0000 */
[----:B------:R-:W-:Y:S01]  /*5370*/  UIADD3 UR5, UPT, UPT, UR12, 0x1, URZ ;  /* 0x000000010c057890 */ /* 0x000fe2000fffe0ff */
[----:B------:R-:W-:Y:S01]  /*5380*/  @!P1 R2UR UR6, R8 ;  /* 0x00000000080692ca */ /* 0x000fe200000e0000 */
[----:B------:R-:W-:Y:S01]  /*5390*/  UIADD3 UR9, UPT, UPT, UR4, 0x30, URZ ;  /* 0x0000003004097890 */ /* 0x000fe2000fffe0ff */
[----:B------:R-:W-:Y:S01]  /*53a0*/  @!P1 IMAD.MOV.U32 R6, RZ, RZ, 0x2000 ;  /* 0x00002000ff069424 */ /* 0x000fe200078e00ff */
[----:B------:R-:W-:Y:S01]  /*53b0*/  UISETP.NE.AND UP0, UPT, UR5, 0x3, UPT ;  /* 0x000000030500788c */ /* 0x000fe2000bf05270 */
[----:B------:R-:W-:Y:S01]  /*53c0*/  VIADD R14, R14, 0x1 ;  /* 0x000000010e0e7836 */ /* 0x000fe20000000000 */
[----:B------:R-:W-:Y:S01]  /*53d0*/  UMOV UR22, 0x0 ;  /* 0x0000000000167882 */ /* 0x000fe20000000000 */
[----:B------:R-:W-:Y:S01]  /*53e0*/  UMOV UR23, 0x10000000 ;  /* 0x1000000000177882 */ /* 0x000fe20000000000 */
[----:B------:R-:W-:Y:S04]  /*53f0*/  UPRMT UR20, UR63, 0x654, UR9 ;  /* 0x000006543f147896 */ /* 0x000fe80008000009 */
[----:B-1----:R-:W-:Y:S01]  /*5400*/  IMAD.U32 R9, RZ, RZ, UR7 ;  /* 0x00000007ff097e24 */ /* 0x002fe2000f8e00ff */
[----:B------:R-:W-:Y:S01]  /*5410*/  USEL UR7, URZ, 0x1, UP0 ;  /* 0x00000001ff077887 */ /* 0x000fe20008000000 */
[----:B------:R-:W-:Y:S01]  /*5420*/  IMAD.U32 R8, RZ, RZ, UR6 ;  /* 0x00000006ff087e24 */ /* 0x000fe2000f8e00ff */
[----:B------:R-:W-:Y:S02]  /*5430*/  USEL UR6, UR5, URZ, UP0 ;  /* 0x000000ff05067287 */ /* 0x000fe40008000000 */
[----:B------:R-:W-:Y:S01]  /*5440*/  VOTEU.ALL UP0, P1 ;  /* 0x0000000000ff7886 */ /* 0x000fe20000800000 */
[----:B------:R-:W-:Y:S02]  /*5450*/  @!P1 R2UR UR19, R9 ;  /* 0x00000000091392ca */ /* 0x000fe400000e0000 */
[----:B------:R-:W-:Y:S02]  /*5460*/  @!P1 R2UR UR18, R8 ;  /* 0x00000000081292ca */ /* 0x000fe400000e0000 */
[----:B------:R-:W-:Y:S01]  /*5470*/  @!UP0 ULEA UR5, UR12, UR24, 0xd ;  /* 0x000000180c058291 */ /* 0x000fe2000f8e68ff */
[----:B------:R-:W-:Y:S02]  /*5480*/  LOP3.LUT R15, R15, UR7, RZ, 0x3c, !PT ;  /* 0x000000070f0f7c12 */ /* 0x000fe4000f8e3cff */
[----:B------:R-:W-:Y:S01]  /*5490*/  UMOV UR12, UR60 ;  /* 0x0000003c000c7c82 */ /* 0x000fe20008000000 */
[----:B------:R-:W-:Y:S01]  /*54a0*/  @!UP0 UIADD3 UR8, UPT, UPT, UR5, 0x400, URZ ;  /* 0x0000040005088890 */ /* 0x000fe2000fffe0ff */
[----:B------:R-:W-:Y:S01]  /*54b0*/  SHF.L.U32 R0, R15, 0x1f, RZ ;  /* 0x0000001f0f007819 */ /* 0x000fe200000006ff */
[----:B------:R-:W-:Y:S01]  /*54c0*/  VOTEU.ALL UP0, P1 ;  /* 0x0000000000ff7886 */ /* 0x000fe20000800000 */
[----:B------:R-:W-:Y:S06]  /*54d0*/  ULEA UR5, UR6, UR24, 0x3 ;  /* 0x0000001806057291 */ /* 0x000fec000f8e18ff */
[----:B------:R1:W-:Y:S01]  /*54e0*/  @!UP0 UTMALDG.3D [UR8], [UR18], desc[UR22] ;  /* 0x00001608120085b4 */ /* 0x0003e20008011000 */
[----:B------:R1:W-:Y:S01]  /*54f0*/  @!P1 SYNCS.ARRIVE.TRANS64.RED.A0TR RZ, [UR4+0x30], R6 ;  /* 0x00003006ffff99a7 */ /* 0x0003e20008300404 */
[----:B------:R-:W-:Y:S01]  /*5500*/  SYNCS.ARRIVE.TRANS64.RED.A1T0 RZ, [UR20], RZ ;  /* 0x000000ffffff79a7 */ /* 0x000fe20008100414 */
[----:B------:R-:W3:Y:S02]  /*5510*/  SYNCS.PHASECHK.TRANS64.TRYWAIT P0, [UR5+0x48], R0 ;  /* 0x00004800ff0075a7 */ /* 0x000ee40008001105 */
[----:B-1-3--:R-:W-:Y:S05]  /*5520*/  @!P0 BRA `(.L_x_85) ;  /* 0x00000030004c8947 */ /* 0x00afea0003800000 */
.L_x_155:
[----:B------:R-:W-:Y:S01]  /*5530*/  UIADD3 UR9, UPT, UPT, UR5, 0x30, URZ ;  /* 0x0000003005097890 */ /* 0x000fe2000fffe0ff */
[----:B-1----:R-:W-:Y:S01]  /*5540*/  @!P1 IADD3 R6, P0, PT, R16, 0x580, RZ ;  /* 0x0000058010069810 */ /* 0x002fe20007f1e0ff */
[----:B------:R-:W-:Y:S01]  /*5550*/  UPLOP3.LUT UP3, UPT, UPT, UPT, UPT, 0x80, 0x8 ;  /* 0x000000000008789c */ /* 0x000fe20003f6f070 */
[----:B------:R-:W-:Y:S01]  /*5560*/  R2UR UR23, R54 ;  /* 0x00000000361772ca */ /* 0x000fe200000e0000 */
[----:B------:R-:W-:Y:S01]  /*5570*/  UMOV UR20, 0x0 ;  /* 0x0000000000147882 */ /* 0x000fe20000000000 */
[----:B------:R-:W-:Y:S01]  /*5580*/  @!P1 R2UR UR7, R6 ;  /* 0x00000000060792ca */ /* 0x000fe200000e0000 */
[----:B------:R-:W-:Y:S01]  /*5590*/  @!P1 IMAD.X R0, RZ, RZ, R17, P0 ;  /* 0x000000ffff009224 */ /* 0x000fe200000e0611 */
[----:B------:R-:W-:Y:S01]  /*55a0*/  UMOV UR21, 0x10000000 ;  /* 0x1000000000157882 */ /* 0x000fe20000000000 */
[----:B------:R-:W-:Y:S01]  /*55b0*/  UMOV UR12, UR60 ;  /* 0x0000003c000c7c82 */ /* 0x000fe20008000000 */
[----:B------:R-:W-:Y:S01]  /*55c0*/  VOTEU.ALL UP0, P1 ;  /* 0x0000000000ff7886 */ /* 0x000fe20000800000 */
[----:B------:R-:W-:Y:S01]  /*55d0*/  R2UR UR22, R55 ;  /* 0x00000000371672ca */ /* 0x000fe200000e0000 */
[----:B------:R-:W-:Y:S01]  /*55e0*/  UMOV UR60, UR26 ;  /* 0x0000001a003c7c82 */ /* 0x000fe20008000000 */
[----:B------:R-:W-:Y:S02]  /*55f0*/  @!P1 R2UR UR4, R0 ;  /* 0x00000000000492ca */ /* 0x000fe400000e0000 */
[----:B------:R-:W-:Y:S01]  /*5600*/  @!UP0 UIADD3 UR10, UPT, UPT, UR10, 0x20, URZ ;  /* 0x000000200a0a8890 */ /* 0x000fe2000fffe0ff */
[C---:B------:R-:W-:Y:S01]  /*5610*/  ISETP.NE.AND P0, PT, R14.reuse, 0x2, PT ;  /* 0x000000020e00780c */ /* 0x040fe20003f05270 */
[----:B------:R-:W-:Y:S02]  /*5620*/  UIADD3 UR27, UPT, UPT, UR13, UR23, URZ ;  /* 0x000000170d1b7290 */ /* 0x000fe4000fffe0ff */
[----:B------:R-:W-:Y:S01]  /*5630*/  IMAD.U32 R8, RZ, RZ, UR7 ;  /* 0x00000007ff087e24 */ /* 0x000fe2000f8e00ff */
[----:B------:R-:W-:Y:S02]  /*5640*/  SEL R0, RZ, 0x1, P0 ;  /* 0x00000001ff007807 */ /* 0x000fe40000000000 */
[----:B------:R-:W-:Y:S02]  /*5650*/  SEL R14, R14, RZ, P0 ;  /* 0x000000ff0e0e7207 */ /* 0x000fe40000000000 */
[----:B------:R-:W-:Y:S01]  /*5660*/  @!P1 R2UR UR18, R8 ;  /* 0x00000000081292ca */ /* 0x000fe200000e0000 */
[----:B------:R-:W-:Y:S01]  /*5670*/  UIADD3 UR25, UPT, UPT, UR14, UR22, URZ ;  /* 0x000000160e197290 */ /* 0x000fe2000fffe0ff */
[----:B------:R-:W-:Y:S01]  /*5680*/  IMAD.U32 R9, RZ, RZ, UR4 ;  /* 0x00000004ff097e24 */ /* 0x000fe2000f8e00ff */
[----:B------:R-:W-:Y:S01]  /*5690*/  @!UP0 ULEA UR4, UR6, UR24, 0xd ;  /* 0x0000001806048291 */ /* 0x000fe2000f8e68ff */
[----:B------:R-:W-:Y:S03]  /*56a0*/  LOP3.LUT R13, R13, R0, RZ, 0x3c, !PT ;  /* 0x000000000d0d7212 */ /* 0x000fe600078e3cff */
[----:B------:R-:W-:Y:S01]  /*56b0*/  @!P1 R2UR UR19, R9 ;  /* 0x00000000091392ca */ /* 0x000fe200000e0000 */
[----:B------:R-:W-:Y:S01]  /*56c0*/  @!UP0 UIADD3 UR8, UPT, UPT, UR4, 0x400, URZ ;  /* 0x0000040004088890 */ /* 0x000fe2000fffe0ff */
[----:B------:R-:W-:Y:S01]  /*56d0*/  VOTEU.ALL UP0, P1 ;  /* 0x0000000000ff7886 */ /* 0x000fe20000800000 */
[----:B------:R-:W-:Y:S10]  /*56e0*/  UPRMT UR4, UR63, 0x654, UR9 ;  /* 0x000006543f047896 */ /* 0x000ff40008000009 */
[----:B------:R1:W-:Y:S01]  /*56f0*/  @!UP0 UTMALDG.3D [UR8], [UR18], desc[UR20] ;  /* 0x00001408120085b4 */ /* 0x0003e20008011000 */
[----:B------:R3:W-:Y:S01]  /*5700*/  @!P1 SYNCS.ARRIVE.TRANS64.RED.A0TR RZ, [UR5+0x30], R7 ;  /* 0x00003007ffff99a7 */ /* 0x0007e20008300405 */
[----:B------:R-:W-:Y:S01]  /*5710*/  SYNCS.ARRIVE.TRANS64.RED.A1T0 RZ, [UR4], RZ ;  /* 0x000000ffffff79a7 */ /* 0x000fe20008100404 */
[----:B------:R-:W-:Y:S04]  /*5720*/  UIADD3 UR4, UPT, UPT, UR6, 0x1, URZ ;  /* 0x0000000106047890 */ /* 0x000fe8000fffe0ff */
[----:B------:R-:W-:Y:S04]  /*5730*/  UISETP.NE.AND UP0, UPT, UR4, 0x3, UPT ;  /* 0x000000030400788c */ /* 0x000fe8000bf05270 */
[----:B------:R-:W-:Y:S06]  /*5740*/  USEL UR5, URZ, 0x1, UP0 ;  /* 0x00000001ff057887 */ /* 0x000fec0008000000 */
[----:B------:R-:W-:Y:S01]  /*5750*/  LOP3.LUT R15, R15, UR5, RZ, 0x3c, !PT ;  /* 0x000000050f0f7c12 */ /* 0x000fe2000f8e3cff */
[----:B-1----:R-:W-:Y:S01]  /*5760*/  USEL UR12, UR4, URZ, UP0 ;  /* 0x000000ff040c7287 */ /* 0x002fe20008000000 */
[----:B------:R-:W-:Y:S11]  /*5770*/  BRA.U UP1, `(.L_x_86) ;  /* 0xfffffff101f07547 */ /* 0x000ff6000b83ffff */
[----:B------:R-:W-:Y:S01]  /*5780*/  UIADD3 UR24, UPT, UPT, UR24, 0x48, URZ ;  /* 0x0000004818187890 */ /* 0x000fe2000fffe0ff */
[----:B------:R-:W-:-:S03]  /*5790*/  SHF.L.U32 R2, R15, 0x1f, RZ ;  /* 0x0000001f0f027819 */ /* 0x000fc600000006ff */
[----:B------:R-:W-:-:S09]  /*57a0*/  ULEA UR4, UR12, UR24, 0x3 ;  /* 0x000000180c047291 */ /* 0x000fd2000f8e18ff */
[----:B------:R-:W1:Y:S02]  /*57b0*/  SYNCS.PHASECHK.TRANS64.TRYWAIT P0, [UR4], R2 ;  /* 0x00000002ff0075a7 */ /* 0x000e640008001104 */
[----:B-1----:R-:W-:Y:S05]  /*57c0*/  @!P0 BRA `(.L_x_87) ;  /* 0x0000002c00bc8947 */ /* 0x002fea0003800000 */
.L_x_157:
        /* <DEDUP_REMOVED lines=9> */
.L_x_159:
        /* <DEDUP_REMOVED lines=8> */
.L_x_89:
[----:B-1----:R1:W4:Y:S02]  /*58e0*/  SYNCS.PHASECHK.TRANS64.TRYWAIT P0, [R0+URZ], R2 ;  /* 0x00000002000075a7 */ /* 0x00232400080011ff */
[----:B----4-:R-:W-:Y:S05]  /*58f0*/  @!P0 NANOSLEEP.SYNCS 0x989680 ;  /* 0x009896800000895d */ /* 0x010fea0003900000 */
[----:B------:R-:W4:Y:S02]  /*5900*/  @!P0 SYNCS.PHASECHK.TRANS64 P0, [R0+URZ], R2 ;  /* 0x00000002000085a7 */ /* 0x000f2400080010ff */
[----:B--2-4-:R-:W-:Y:S05]  /*5910*/  @P0 EXIT ;  /* 0x000000000000094d */ /* 0x014fea0003800000 */
[----:B------:R-:W-:Y:S05]  /*5920*/  BRA `(.L_x_89) ;  /* 0xfffffffc00ec7947 */ /* 0x000fea000383ffff */
.L_x_77:
[----:B------:R-:W-:-:S06]  /*5930*/  UISETP.GE.AND UP0, UPT, UR22, 0x4, UPT ;  /* 0x000000041600788c */ /* 0x000fcc000bf06270 */
[----:B------:R-:W-:-:S13]  /*5940*/  PLOP3.LUT P0, PT, PT, PT, UP0, 0x80, 0x8 ;  /* 0x000000000008781c */ /* 0x000fda0003f0f008 */
[----:B-1----:R-:W-:Y:S05]  /*5950*/  @!P0 EXIT ;  /* 0x000000000000894d */ /* 0x002fea0003800000 */
[----:B------:R-:W-:Y:S01]  /*5960*/  BAR.SYNC.DEFER_BLOCKING 0x6, 0xa0 ;  /* 0x0182800000007b1d */ /* 0x000fe20000010000 */
[C---:B------:R-:W-:Y:S01]  /*5970*/  IMAD.SHL.U32 R4, R63.reuse, 0x20, RZ ;  /* 0x000000203f047824 */ /* 0x040fe200078e00ff */
[C---:B------:R-:W-:Y:S01]  /*5980*/  R2P PR, R63.reuse, 0x6 ;  /* 0x000000063f007804 */ /* 0x040fe20000000000 */
[C---:B------:R-:W-:Y:S01]  /*5990*/  IMAD.SHL.U32 R2, R63.reuse, 0x4, RZ ;  /* 0x000000043f027824 */ /* 0x040fe200078e00ff */
[----:B------:R-:W-:Y:S01]  /*59a0*/  CS2R R58, SRZ ;  /* 0x00000000003a7805 */ /* 0x000fe2000001ff00 */
[C---:B------:R-:W-:Y:S01]  /*59b0*/  IMAD.U32 R23, R63.reuse, 0x10000, RZ ;  /* 0x000100003f177824 */ /* 0x040fe200078e00ff */
[----:B------:R-:W-:Y:S01]  /*59c0*/  UMOV UR43, 0x400 ;  /* 0x00000400002b7882 */ /* 0x000fe20000000000 */
[----:B------:R-:W1:Y:S01]  /*59d0*/  LDCU.64 UR4, c[0x0][0x890] ;  /* 0x00011200ff0477ac */ /* 0x000e620008000a00 */
[----:B------:R-:W2:Y:S01]  /*59e0*/  LDC.64 R50, c[0x0][0x8b0] ;  /* 0x00022c00ff327b82 */ /* 0x000ea20000000a00 */
[C---:B------:R-:W-:Y:S01]  /*59f0*/  LOP3.LUT R3, R4.reuse, 0xe0, RZ, 0xc0, !PT ;  /* 0x000000e004037812 */ /* 0x040fe200078ec0ff */
[----:B------:R-:W-:Y:S01]  /*5a00*/  IMAD.SHL.U32 R27, R63, 0x10, RZ ;  /* 0x000000103f1b7824 */ /* 0x000fe200078e00ff */
[----:B------:R-:W-:Y:S01]  /*5a10*/  ULEA UR43, UR63, UR43, 0x18 ;  /* 0x0000002b3f2b7291 */ /* 0x000fe2000f8ec0ff */
[----:B------:R-:W-:Y:S01]  /*5a20*/  LOP3.LUT R4, R4, 0x100, RZ, 0xc0, !PT ;  /* 0x0000010004047812 */ /* 0x000fe200078ec0ff */
[----:B------:R-:W-:Y:S01]  /*5a30*/  IMAD.MOV.U32 R62, RZ, RZ, 0x8 ;  /* 0x00000008ff3e7424 */ /* 0x000fe200078e00ff */
[----:B------:R-:W-:Y:S01]  /*5a40*/  LOP3.LUT R2, R3, 0x1c, R2, 0xf8, !PT ;  /* 0x0000001c03027812 */ /* 0x000fe200078ef802 */
[----:B------:R-:W-:Y:S01]  /*5a50*/  IMAD.MOV.U32 R61, RZ, RZ, 0x10 ;  /* 0x00000010ff3d7424 */ /* 0x000fe200078e00ff */
[----:B------:R-:W3:Y:S01]  /*5a60*/  LDC.64 R48, c[0x0][0x8a8] ;  /* 0x00022a00ff307b82 */ /* 0x000ee20000000a00 */
[----:B------:R-:W-:Y:S01]  /*5a70*/  SHF.R.U32.HI R3, RZ, 0x2, R63 ;  /* 0x00000002ff037819 */ /* 0x000fe2000001163f */
[----:B------:R-:W-:Y:S01]  /*5a80*/  IMAD.MOV.U32 R22, RZ, RZ, RZ ;  /* 0x000000ffff167224 */ /* 0x000fe200078e00ff */
[----:B------:R-:W-:Y:S01]  /*5a90*/  LOP3.LUT R23, R23, 0x600000, RZ, 0xc0, !PT ;  /* 0x0060000017177812 */ /* 0x000fe200078ec0ff */
[----:B------:R-:W-:Y:S01]  /*5aa0*/  IMAD.MOV.U32 R60, RZ, RZ, RZ ;  /* 0x000000ffff3c7224 */ /* 0x000fe200078e00ff */
[----:B------:R-:W-:Y:S01]  /*5ab0*/  LOP3.LUT R27, R4, 0x600, R27, 0xf8, !PT ;  /* 0x00000600041b7812 */ /* 0x000fe200078ef81b */
[----:B------:R-:W4:Y:S01]  /*5ac0*/  LDCU UR62, c[0x0][0x370] ;  /* 0x00006e00ff3e77ac */ /* 0x000f220008000800 */
[----:B------:R-:W-:Y:S01]  /*5ad0*/  LOP3.LUT R2, R2, 0x4, R3, 0x78, !PT ;  /* 0x0000000402027812 */ /* 0x000fe200078e7803 */
[----:B------:R-:W4:Y:S01]  /*5ae0*/  LDS R0, [UR43+0x120] ;  /* 0x0001202bff007984 */ /* 0x000f220008000800 */
[----:B-1----:R-:W-:Y:S01]  /*5af0*/  IMAD.U32 R65, RZ, RZ, UR4 ;  /* 0x00000004ff417e24 */ /* 0x002fe2000f8e00ff */
[----:B------:R-:W-:Y:S01]  /*5b00*/  UIADD3 UR4, UPT, UPT, UR43, 0x400, URZ ;  /* 0x000004002b047890 */ /* 0x000fe2000fffe0ff */
[----:B------:R-:W-:Y:S01]  /*5b10*/  LOP3.LUT R27, R27, R2, RZ, 0xfc, !PT ;  /* 0x000000021b1b7212 */ /* 0x000fe200078efcff */
[----:B------:R-:W-:Y:S01]  /*5b20*/  IMAD.U32 R64, RZ, RZ, UR5 ;  /* 0x00000005ff407e24 */ /* 0x000fe2000f8e00ff */
[----:B------:R-:W-:Y:S01]  /*5b30*/  LOP3.LUT R63, R63, 0x60, RZ, 0xc0, !PT ;  /* 0x000000603f3f7812 */ /* 0x000fe200078ec0ff */
[----:B------:R-:W1:Y:S01]  /*5b40*/  LDCU UR42, c[0x0][0xb0c] ;  /* 0x00016180ff2a77ac */ /* 0x000e620008000800 */
[----:B------:R-:W-:Y:S01]  /*5b50*/  SEL R62, R62, 0xfffffff8, !P1 ;  /* 0xfffffff83e3e7807 */ /* 0x000fe20004800000 */
[----:B------:R-:W-:Y:S01]  /*5b60*/  IMAD.U32 R67, RZ, RZ, UR4 ;  /* 0x00000004ff437e24 */ /* 0x000fe2000f8e00ff */
[----:B------:R-:W-:Y:S01]  /*5b70*/  SEL R61, R61, 0xfffffff0, !P2 ;  /* 0xfffffff03d3d7807 */ /* 0x000fe20005000000 */
[----:B------:R-:W1:Y:S01]  /*5b80*/  LDCU UR38, c[0x0][0xb30] ;  /* 0x00016600ff2677ac */ /* 0x000e620008000800 */
[----:B------:R-:W1:Y:S01]  /*5b90*/  LDCU.64 UR54, c[0x0][0x888] ;  /* 0x00011100ff3677ac */ /* 0x000e620008000a00 */
[----:B------:R-:W1:Y:S01]  /*5ba0*/  LDCU.64 UR40, c[0x0][0xb28] ;  /* 0x00016500ff2877ac */ /* 0x000e620008000a00 */
[----:B------:R-:W1:Y:S01]  /*5bb0*/  LDCU.128 UR56, c[0x0][0xb10] ;  /* 0x00016200ff3877ac */ /* 0x000e620008000c00 */
[----:B------:R-:W1:Y:S01]  /*5bc0*/  LDCU UR61, c[0x0][0x374] ;  /* 0x00006e80ff3d77ac */ /* 0x000e620008000800 */
[----:B------:R-:W-:Y:S01]  /*5bd0*/  UMOV UR53, 0x1 ;  /* 0x0000000100357882 */ /* 0x000fe20000000000 */
[----:B------:R-:W-:Y:S01]  /*5be0*/  UMOV UR45, URZ ;  /* 0x000000ff002d7c82 */ /* 0x000fe20008000000 */
[----:B------:R-:W-:Y:S01]  /*5bf0*/  UMOV UR52, URZ ;  /* 0x000000ff00347c82 */ /* 0x000fe20008000000 */
[----:B------:R-:W-:Y:S01]  /*5c00*/  UMOV UR47, URZ ;  /* 0x000000ff002f7c82 */ /* 0x000fe20008000000 */
[----:B-1234-:R-:W-:-:S07]  /*5c10*/  IMAD.IADD R23, R0, 0x1, R23 ;  /* 0x0000000100177824 */ /* 0x01efce00078e0217 */
.L_x_120:
[C---:B------:R-:W-:Y:S02]  /*5c20*/  LEA R0, R58.reuse, UR43, 0x3 ;  /* 0x0000002b3a007c11 */ /* 0x040fe4000f8e18ff */
[----:B------:R-:W-:Y:S02]  /*5c30*/  SHF.L.U32 R2, R59, 0x1f, RZ ;  /* 0x0000001f3b027819 */ /* 0x000fe400000006ff */
[----:B------:R-:W-:Y:S02]  /*5c40*/  LEA R4, R58, UR43, 0x4 ;  /* 0x0000002b3a047c11 */ /* 0x000fe4000f8e20ff */
[----:B------:R-:W1:Y:S02]  /*5c50*/  SYNCS.PHASECHK.TRANS64.TRYWAIT P0, [R0+URZ+0x70], R2 ;  /* 0x00007002000075a7 */ /* 0x000e6400080011ff */
[----:B-1----:R-:W-:Y:S05]  /*5c60*/  @!P0 BRA `(.L_x_90) ;  /* 0x0000002800c48947 */ /* 0x002fea0003800000 */
.L_x_160:
[----:B------:R-:W-:Y:S01]  /*5c70*/  R2UR UR7, R66 ;  /* 0x00000000420772ca */ /* 0x000fe200000e0000 */
[----:B------:R-:W2:Y:S01]  /*5c80*/  LDS.128 R4, [R4+0x100] ;  /* 0x0001000004047984 */ /* 0x000ea20000000c00 */
[----:B-1----:R-:W-:Y:S01]  /*5c90*/  VIADD R0, R0, 0x80 ;  /* 0x0000008000007836 */ /* 0x002fe20000000000 */
[----:B------:R-:W-:Y:S04]  /*5ca0*/  UISETP.GE.AND UP0, UPT, UR39, 0x1, UPT ;  /* 0x000000012700788c */ /* 0x000fe8000bf06270 */
[----:B------:R-:W-:Y:S01]  /*5cb0*/  PRMT R0, RZ, 0x654, R0 ;  /* 0x00000654ff007816 */ /* 0x000fe20000000000 */
[----:B------:R-:W-:Y:S01]  /*5cc0*/  @!PT LDS RZ, [RZ] ;  /* 0x00000000fffff984 */ /* 0x000fe20000000800 */
[----:B------:R-:W-:Y:S01]  /*5cd0*/  @!PT LDS RZ, [RZ] ;  /* 0x00000000fffff984 */ /* 0x000fe20000000800 */
[----:B------:R-:W-:Y:S01]  /*5ce0*/  @!PT LDS RZ, [RZ] ;  /* 0x00000000fffff984 */ /* 0x000fe20000000800 */
[----:B------:R-:W-:Y:S01]  /*5cf0*/  @!PT LDS RZ, [RZ] ;  /* 0x00000000fffff984 */ /* 0x000fe20000000800 */
[----:B------:R1:W-:Y:S06]  /*5d00*/  MEMBAR.ALL.CTA ;  /* 0x0000000000007992 */ /* 0x0003ec0000008000 */
[----:B-1----:R-:W1:Y:S02]  /*5d10*/  FENCE.VIEW.ASYNC.S ;  /* 0x00000000000073c6 */ /* 0x002e640000000000 */
[----:B-1----:R1:W-:Y:S01]  /*5d20*/  SYNCS.ARRIVE.TRANS64.RED.A1T0 RZ, [R0+URZ], RZ ;  /* 0x000000ff00ff79a7 */ /* 0x0023e200081004ff */
[----:B--2---:R-:W-:Y:S11]  /*5d30*/  LOP3.LUT P0, RZ, R6, 0x1, RZ, 0xc0, !PT ;  /* 0x0000000106ff7812 */ /* 0x004ff6000780c0ff */
[----:B------:R-:W-:Y:S02]  /*5d40*/  @!UPT UIADD3 URZ, UPT, UPT, URZ, URZ, URZ ;  /* 0x000000fffffff290 */ /* 0x000fe4000fffe0ff */
[----:B------:R-:W-:Y:S01]  /*5d50*/  VOTEU.ANY UP1, P0 ;  /* 0x0000000000ff7886 */ /* 0x000fe20000020100 */
[----:B------:R-:W-:Y:S01]  /*5d60*/  PLOP3.LUT P0, PT, PT, PT, UP1, 0x80, 0x8 ;  /* 0x000000000008781c */ /* 0x000fe20003f0f018 */
[----:B------:R-:W-:Y:S06]  /*5d70*/  UP2UR UR4, UPR, URZ, 0x2 ;  /* 0x00000002ff047883 */ /* 0x000fec0008000000 */
[----:B------:R-:W-:Y:S06]  /*5d80*/  IMAD.U32 R68, RZ, RZ, UR4 ;  /* 0x00000004ff447e24 */ /* 0x000fec000f8e00ff */
[----:B------:R-:W-:Y:S02]  /*5d90*/  @P0 SHF.R.U32.HI R2, RZ, 0x10, R5 ;  /* 0x00000010ff020819 */ /* 0x000fe40000011605 */
[----:B------:R-:W-:Y:S02]  /*5da0*/  @P0 MOV R3, R4 ;  /* 0x0000000400030202 */ /* 0x000fe40000000f00 */
[----:B------:R-:W-:Y:S02]  /*5db0*/  @P0 R2UR UR4, R2 ;  /* 0x00000000020402ca */ /* 0x000fe400000e0000 */
[----:B------:R-:W-:Y:S02]  /*5dc0*/  @P0 LOP3.LUT R4, R5, 0xffff, RZ, 0xc0, !PT ;  /* 0x0000ffff05040812 */ /* 0x000fe400078ec0ff */
[----:B------:R-:W-:Y:S02]  /*5dd0*/  @P0 R2UR UR6, R3 ;  /* 0x00000000030602ca */ /* 0x000fe400000e0000 */
[----:B------:R-:W-:Y:S07]  /*5de0*/  @P0 R2UR UR5, R4 ;  /* 0x00000000040502ca */ /* 0x000fee00000e0000 */
[----:B------:R-:W-:Y:S02]  /*5df0*/  @UP1 UMOV UR7, UR4 ;  /* 0x0000000400071c82 */ /* 0x000fe40008000000 */
[----:B------:R-:W-:Y:S02]  /*5e00*/  IMAD.U32 R66, RZ, RZ, UR7 ;  /* 0x00000007ff427e24 */ /* 0x000fe4000f8e00ff */
[----:B------:R-:W-:Y:S02]  /*5e10*/  @UP1 UMOV UR37, UR6 ;  /* 0x0000000600251c82 */ /* 0x000fe40008000000 */
[----:B------:R-:W-:Y:S01]  /*5e20*/  @UP1 UMOV UR36, UR5 ;  /* 0x0000000500241c82 */ /* 0x000fe20008000000 */
[----:B-1----:R-:W-:Y:S05]  /*5e30*/  BRA.U !UP0, `(.L_x_91) ;  /* 0x0000000108cc7547 */ /* 0x002fea000b800000 */
[----:B------:R-:W1:Y:S01]  /*5e40*/  LDCU UR12, c[0x0][0xb20] ;  /* 0x00016400ff0c77ac */ /* 0x000e620008000800 */
[----:B------:R-:W-:Y:S02]  /*5e50*/  UIMAD.WIDE.U32 UR4, UR61, UR59, URZ ;  /* 0x0000003b3d0472a5 */ /* 0x000fe4000f8e00ff */
[----:B------:R-:W-:Y:S02]  /*5e60*/  UIMAD.WIDE.U32 UR6, UR62, UR56, URZ ;  /* 0x000000383e0672a5 */ /* 0x000fe4000f8e00ff */
[----:B------:R-:W-:Y:S02]  /*5e70*/  UISETP.NE.AND UP0, UPT, UR58, 0x1, UPT ;  /* 0x000000013a00788c */ /* 0x000fe4000bf05270 */
[----:B------:R-:W-:Y:S02]  /*5e80*/  UIMAD.WIDE.U32 UR8, UR36, UR59, URZ ;  /* 0x0000003b240872a5 */ /* 0x000fe4000f8e00ff */
[----:B------:R-:W-:Y:S02]  /*5e90*/  UIMAD.WIDE.U32 UR10, UR37, UR56, URZ ;  /* 0x00000038250a72a5 */ /* 0x000fe4000f8e00ff */
[----:B------:R-:W-:Y:S02]  /*5ea0*/  UISETP.NE.AND UP1, UPT, UR42, 0x1, UPT ;  /* 0x000000012a00788c */ /* 0x000fe4000bf25270 */
[----:B------:R-:W-:Y:S01]  /*5eb0*/  UISETP.NE.AND UP2, UPT, UR39, 0x1, UPT ;  /* 0x000000012700788c */ /* 0x000fe2000bf45270 */
[----:B------:R-:W-:Y:S02]  /*5ec0*/  UMOV UR4, UR5 ;  /* 0x0000000500047c82 */ /* 0x000fe40008000000 */
[----:B-1----:R-:W-:Y:S03]  /*5ed0*/  USHF.R.U32.HI UR5, URZ, UR12, UR4 ;  /* 0x0000000cff057299 */ /* 0x002fe60008011604 */
[----:B------:R-:W-:Y:S02]  /*5ee0*/  UMOV UR4, UR7 ;  /* 0x0000000700047c82 */ /* 0x000fe40008000000 */
[----:B------:R-:W-:Y:S02]  /*5ef0*/  USHF.R.U32.HI UR7, URZ, UR57, UR4 ;  /* 0x00000039ff077299 */ /* 0x000fe40008011604 */
[----:B------:R-:W-:Y:S02]  /*5f00*/  USEL UR4, UR61, UR5, !UP0 ;  /* 0x000000053d047287 */ /* 0x000fe4000c000000 */
[----:B------:R-:W-:Y:S01]  /*5f10*/  USEL UR7, UR62, UR7, !UP1 ;  /* 0x000000073e077287 */ /* 0x000fe2000c800000 */
[----:B------:R-:W-:Y:S01]  /*5f20*/  UMOV UR5, UR9 ;  /* 0x0000000900057c82 */ /* 0x000fe20008000000 */
[----:B------:R-:W-:Y:S02]  /*5f30*/  UIMAD.WIDE.U32 UR8, UR4, UR40, URZ ;  /* 0x00000028040872a5 */ /* 0x000fe4000f8e00ff */
[----:B------:R-:W-:Y:S03]  /*5f40*/  USHF.R.U32.HI UR6, URZ, UR12, UR5 ;  /* 0x0000000cff067299 */ /* 0x000fe60008011605 */
[----:B------:R-:W-:Y:S01]  /*5f50*/  UMOV UR5, UR11 ;  /* 0x0000000b00057c82 */ /* 0x000fe20008000000 */
[----:B------:R-:W-:Y:S02]  /*5f60*/  UIMAD.WIDE.U32 UR10, UR7, UR40, URZ ;  /* 0x00000028070a72a5 */ /* 0x000fe4000f8e00ff */
[----:B------:R-:W-:Y:S02]  /*5f70*/  USHF.R.U32.HI UR12, URZ, UR57, UR5 ;  /* 0x00000039ff0c7299 */ /* 0x000fe40008011605 */
[----:B------:R-:W-:Y:S01]  /*5f80*/  USEL UR6, UR36, UR6, !UP0 ;  /* 0x0000000624067287 */ /* 0x000fe2000c000000 */
[----:B------:R-:W-:Y:S02]  /*5f90*/  UMOV UR5, UR9 ;  /* 0x0000000900057c82 */ /* 0x000fe40008000000 */
[----:B------:R-:W-:Y:S01]  /*5fa0*/  UMOV UR10, UR11 ;  /* 0x0000000b000a7c82 */ /* 0x000fe20008000000 */
[----:B------:R-:W-:Y:S02]  /*5fb0*/  @UP2 USHF.R.U32.HI UR4, URZ, UR41, UR5 ;  /* 0x00000029ff042299 */ /* 0x000fe40008011605 */
[----:B------:R-:W-:Y:S02]  /*5fc0*/  @UP2 USHF.R.U32.HI UR7, URZ, UR41, UR10 ;  /* 0x00000029ff072299 */ /* 0x000fe4000801160a */
[----:B------:R-:W-:Y:S02]  /*5fd0*/  UIMAD UR4, UR39, UR4, URZ ;  /* 0x00000004270472a4 */ /* 0x000fe4000f8e02ff */
[----:B------:R-:W-:Y:S02]  /*5fe0*/  UIMAD.WIDE.U32 UR10, UR6, UR40, URZ ;  /* 0x00000028060a72a5 */ /* 0x000fe4000f8e00ff */
[----:B------:R-:W-:Y:S02]  /*5ff0*/  USEL UR5, UR37, UR12, !UP1 ;  /* 0x0000000c25057287 */ /* 0x000fe4000c800000 */
[----:B------:R-:W-:Y:S02]  /*6000*/  UIMAD UR8, UR39, UR7, URZ ;  /* 0x00000007270872a4 */ /* 0x000fe4000f8e02ff */
[----:B------:R-:W-:Y:S03]  /*6010*/  UISETP.GE.AND UP0, UPT, UR6, UR4, UPT ;  /* 0x000000040600728c */ /* 0x000fe6000bf06270 */
[----:B------:R-:W-:Y:S01]  /*6020*/  UMOV UR4, UR11 ;  /* 0x0000000b00047c82 */ /* 0x000fe20008000000 */
[----:B------:R-:W-:Y:S02]  /*6030*/  UISETP.GE.OR UP0, UPT, UR5, UR8, UP0 ;  /* 0x000000080500728c */ /* 0x000fe40008706670 */
[----:B------:R-:W-:Y:S02]  /*6040*/  USHF.R.U32.HI UR4, URZ, UR41, UR4 ;  /* 0x00000029ff047299 */ /* 0x000fe40008011604 */
[----:B------:R-:W-:Y:S02]  /*6050*/  UIMAD.WIDE.U32 UR8, UR5, UR40, URZ ;  /* 0x00000028050872a5 */ /* 0x000fe4000f8e00ff */
[----:B------:R-:W-:Y:S02]  /*6060*/  USEL UR11, UR6, UR4, !UP2 ;  /* 0x00000004060b7287 */ /* 0x000fe4000d000000 */
[----:B------:R-:W-:Y:S02]  /*6070*/  UIADD3 UR8, UPT, UPT, -UR5, URZ, URZ ;  /* 0x000000ff05087290 */ /* 0x000fe4000fffe1ff */
[----:B------:R-:W-:Y:S01]  /*6080*/  UIADD3 UR10, UPT, UPT, -UR11, URZ, URZ ;  /* 0x000000ff0b0a7290 */ /* 0x000fe2000fffe1ff */
[----:B------:R-:W-:Y:S01]  /*6090*/  @!UP0 UMOV UR4, UR9 ;  /* 0x0000000900048c82 */ /* 0x000fe20008000000 */
[----:B------:R-:W-:Y:S02]  /*60a0*/  UIADD3 UR9, UPT, UPT, -UR6, URZ, URZ ;  /* 0x000000ff06097290 */ /* 0x000fe4000fffe1ff */
[----:B------:R-:W-:Y:S02]  /*60b0*/  @!UP0 USHF.R.U32.HI UR4, URZ, UR41, UR4 ;  /* 0x00000029ff048299 */ /* 0x000fe40008011604 */
[----:B------:R-:W-:Y:S02]  /*60c0*/  UIMAD UR10, UR39, UR10, UR6 ;  /* 0x0000000a270a72a4 */ /* 0x000fe4000f8e0206 */
[----:B------:R-:W-:Y:S04]  /*60d0*/  @!UP0 USEL UR4, UR5, UR4, !UP2 ;  /* 0x0000000405048287 */ /* 0x000fe8000d000000 */
[----:B------:R-:W-:Y:S02]  /*60e0*/  @!UP0 UIMAD UR10, UR7, UR10, UR4 ;  /* 0x0000000a070a82a4 */ /* 0x000fe4000f8e0204 */
[----:B------:R-:W-:Y:S02]  /*60f0*/  @!UP0 UIADD3 UR11, UPT, UPT, UR11, -UR4, URZ ;  /* 0x800000040b0b8290 */ /* 0x000fe4000fffe0ff */
[----:B------:R-:W-:Y:S02]  /*6100*/  UIMAD UR7, UR42, UR8, UR37 ;  /* 0x000000082a0772a4 */ /* 0x000fe4000f8e0225 */
[----:B------:R-:W-:Y:S02]  /*6110*/  @!UP0 UIMAD UR6, UR11, UR39, UR5 ;  /* 0x000000270b0682a4 */ /* 0x000fe4000f8e0205 */
[----:B------:R-:W-:Y:S01]  /*6120*/  UIMAD UR4, UR58, UR9, UR36 ;  /* 0x000000093a0472a4 */ /* 0x000fe2000f8e0224 */
[----:B------:R-:W-:Y:S02]  /*6130*/  @!UP0 UMOV UR5, UR10 ;  /* 0x0000000a00058c82 */ /* 0x000fe40008000000 */
[----:B------:R-:W-:Y:S02]  /*6140*/  UIMAD UR37, UR5, UR42, UR7 ;  /* 0x0000002a052572a4 */ /* 0x000fe4000f8e0207 */
[----:B------:R-:W-:Y:S11]  /*6150*/  UIMAD UR36, UR6, UR58, UR4 ;  /* 0x0000003a062472a4 */ /* 0x000ff6000f8e0204 */
[----:B------:R-:W-:Y:S01]  /*6160*/  @!UPT UIADD3 URZ, UPT, UPT, URZ, URZ, URZ ;  /* 0x000000fffffff290 */ /* 0x000fe2000fffe0ff */
.L_x_91:
[----:B------:R-:W-:Y:S01]  /*6170*/  UISETP.NE.AND UP0, UPT, UR38, 0x1, UPT ;  /* 0x000000012600788c */ /* 0x000fe2000bf05270 */
[----:B------:R-:W-:Y:S01]  /*6180*/  R2UR UR11, R67 ;  /* 0x00000000430b72ca */ /* 0x000fe200000e0000 */
[----:B------:R-:W-:Y:S01]  /*6190*/  USHF.L.U32 UR50, UR25, 0x6, URZ ;  /* 0x0000000619327899 */ /* 0x000fe200080006ff */
[----:B------:R-:W-:Y:S01]  /*61a0*/  IADD3 R58, PT, PT, R58, 0x1, RZ ;  /* 0x000000013a3a7810 */ /* 0x000fe20007ffe0ff */
[----:B------:R-:W-:Y:S07]  /*61b0*/  USHF.L.U32 UR49, UR27, 0x6, URZ ;  /* 0x000000061b317899 */ /* 0x000fee00080006ff */
[----:B------:R-:W1:Y:S01]  /*61c0*/  @!UP0 LDCU.128 UR12, c[0x0][0xb10] ;  /* 0x00016200ff0c87ac */ /* 0x000e620008000c00 */
[----:B------:R-:W2:Y:S01]  /*61d0*/  @!UP0 LDCU UR5, c[0x0][0xb0c] ;  /* 0x00016180ff0587ac */ /* 0x000ea20008000800 */
[----:B------:R-:W3:Y:S01]  /*61e0*/  @!UP0 LDCU UR10, c[0x0][0xb20] ;  /* 0x00016400ff0a87ac */ /* 0x000ee20008000800 */
[----:B-1----:R-:W-:Y:S02]  /*61f0*/  UIMAD.WIDE.U32 UR8, UR37, UR12, URZ ;  /* 0x0000000c250872a5 */ /* 0x002fe4000f8e00ff */
[----:B------:R-:W-:Y:S02]  /*6200*/  UIMAD.WIDE.U32 UR6, UR36, UR15, URZ ;  /* 0x0000000f240672a5 */ /* 0x000fe4000f8e00ff */
[----:B------:R-:W-:Y:S03]  /*6210*/  @!UP0 UISETP.NE.AND UP1, UPT, UR14, 0x1, UPT ;  /* 0x000000010e00888c */ /* 0x000fe6000bf25270 */
[----:B------:R-:W-:Y:S01]  /*6220*/  @!UP0 UMOV UR4, UR9 ;  /* 0x0000000900048c82 */ /* 0x000fe20008000000 */
[----:B--2---:R-:W-:Y:S02]  /*6230*/  @!UP0 UISETP.NE.AND UP2, UPT, UR5, 0x1, UPT ;  /* 0x000000010500888c */ /* 0x004fe4000bf45270 */
[----:B------:R-:W-:Y:S01]  /*6240*/  @!UP0 USHF.R.U32.HI UR4, URZ, UR13, UR4 ;  /* 0x0000000dff048299 */ /* 0x000fe20008011604 */
[----:B------:R-:W-:Y:S02]  /*6250*/  @!UP0 UMOV UR6, UR7 ;  /* 0x0000000700068c82 */ /* 0x000fe40008000000 */
[----:B---3--:R-:W-:Y:S02]  /*6260*/  @!UP0 USHF.R.U32.HI UR6, URZ, UR10, UR6 ;  /* 0x0000000aff068299 */ /* 0x008fe40008011606 */
[----:B------:R-:W-:Y:S02]  /*6270*/  @!UP0 USEL UR7, UR37, UR4, !UP2 ;  /* 0x0000000425078287 */ /* 0x000fe4000d000000 */
[----:B------:R-:W-:Y:S04]  /*6280*/  @!UP0 USEL UR6, UR36, UR6, !UP1 ;  /* 0x0000000624068287 */ /* 0x000fe8000c800000 */
[----:B------:R-:W-:Y:S02]  /*6290*/  @!UP0 UIADD3 UR4, UPT, UPT, -UR7, UR6, URZ ;  /* 0x0000000607048290 */ /* 0x000fe4000fffe1ff */
[----:B------:R-:W-:Y:S02]  /*62a0*/  @!UP0 UIADD3 UR6, UPT, UPT, UR7, -UR6, URZ ;  /* 0x8000000607068290 */ /* 0x000fe4000fffe0ff */
[----:B------:R-:W-:Y:S02]  /*62b0*/  @!UP0 UIMAD UR37, UR4, UR5, UR37 ;  /* 0x00000005042582a4 */ /* 0x000fe4000f8e0225 */
[----:B------:R-:W-:Y:S02]  /*62c0*/  @!UP0 UIMAD UR36, UR6, UR14, UR36 ;  /* 0x0000000e062482a4 */ /* 0x000fe4000f8e0224 */
[----:B------:R-:W-:Y:S09]  /*62d0*/  ULOP3.LUT UP0, URZ, UR11, 0x3f0, URZ, 0xc0, !UPT ;  /* 0x000003f00bff7892 */ /* 0x000ff2000f80c0ff */
[----:B------:R-:W-:Y:S05]  /*62e0*/  BRA.U !UP0, `(.L_x_92) ;  /* 0x00000001087c7547 */ /* 0x000fea000b800000 */
[----:B------:R-:W1:Y:S01]  /*62f0*/  LDCU.64 UR8, c[0x4][0x80] ;  /* 0x01001000ff0877ac */ /* 0x000e620008000a00 */
[----:B------:R-:W-:Y:S01]  /*6300*/  MOV R2, 0x0 ;  /* 0x0000000000027802 */ /* 0x000fe20000000f00 */
[----:B------:R-:W-:Y:S02]  /*6310*/  HFMA2 R12, -RZ, RZ, 0, 5.9604644775390625e-08 ;  /* 0x00000001ff0c7431 */ /* 0x000fe400000001ff */
[----:B------:R-:W-:Y:S01]  /*6320*/  IMAD.MOV.U32 R8, RZ, RZ, 0x70 ;  /* 0x00000070ff087424 */ /* 0x000fe200078e00ff */
[----:B------:R2:W3:Y:S01]  /*6330*/  LDC.64 R14, c[0x4][R2] ;  /* 0x01000000020e7b82 */ /* 0x0004e20000000a00 */
[----:B------:R-:W4:Y:S01]  /*6340*/  LDCU.64 UR6, c[0x4][0x88] ;  /* 0x01001100ff0677ac */ /* 0x000f220008000a00 */
[----:B------:R-:W-:Y:S01]  /*6350*/  IMAD.MOV.U32 R13, RZ, RZ, RZ ;  /* 0x000000ffff0d7224 */ /* 0x000fe200078e00ff */
[----:B------:R-:W2:Y:S01]  /*6360*/  LDCU.64 UR4, c[0x4][0x8] ;  /* 0x01000100ff0477ac */ /* 0x000ea20008000a00 */
[----:B-1----:R-:W-:Y:S01]  /*6370*/  MOV R5, UR9 ;  /* 0x0000000900057c02 */ /* 0x002fe20008000f00 */
[----:B------:R-:W-:Y:S01]  /*6380*/  IMAD.U32 R4, RZ, RZ, UR8 ;  /* 0x00000008ff047e24 */ /* 0x000fe2000f8e00ff */
[----:B----4-:R-:W-:Y:S01]  /*6390*/  MOV R7, UR7 ;  /* 0x0000000700077c02 */ /* 0x010fe20008000f00 */
[----:B------:R-:W-:Y:S01]  /*63a0*/  IMAD.U32 R6, RZ, RZ, UR6 ;  /* 0x00000006ff067e24 */ /* 0x000fe2000f8e00ff */
[----:B--2---:R-:W-:Y:S01]  /*63b0*/  MOV R11, UR5 ;  /* 0x00000005000b7c02 */ /* 0x004fe20008000f00 */
[----:B------:R-:W-:Y:S02]  /*63c0*/  IMAD.U32 R10, RZ, RZ, UR4 ;  /* 0x00000004ff0a7e24 */ /* 0x000fe4000f8e00ff */
[----:B------:R-:W-:Y:S07]  /*63d0*/  LEPC R20, `(.L_x_93) ;  /* 0x000000001014794e */ /* 0x000fee0000000000 */
[----:B---3-5:R-:W-:Y:S05]  /*63e0*/  CALL.ABS.NOINC R14 ;  /* 0x000000000e007343 */ /* 0x028fea0003c00000 */
.L_x_93:
[----:B------:R-:W1:Y:S01]  /*63f0*/  LDCU.64 UR8, c[0x4][0x80] ;  /* 0x01001000ff0877ac */ /* 0x000e620008000a00 */
[----:B------:R-:W2:Y:S01]  /*6400*/  LDC.64 R2, c[0x4][R2] ;  /* 0x0100000002027b82 */ /* 0x000ea20000000a00 */
[----:B------:R-:W-:Y:S02]  /*6410*/  HFMA2 R12, -RZ, RZ, 0, 5.9604644775390625e-08 ;  /* 0x00000001ff0c7431 */ /* 0x000fe400000001ff */
[----:B------:R-:W-:Y:S02]  /*6420*/  IMAD.MOV.U32 R8, RZ, RZ, 0x70 ;  /* 0x00000070ff087424 */ /* 0x000fe400078e00ff */
[----:B------:R-:W-:Y:S01]  /*6430*/  IMAD.MOV.U32 R13, RZ, RZ, RZ ;  /* 0x000000ffff0d7224 */ /* 0x000fe200078e00ff */
[----:B------:R-:W3:Y:S01]  /*6440*/  LDCU.64 UR6, c[0x4][0x88] ;  /* 0x01001100ff0677ac */ /* 0x000ee20008000a00 */
[----:B------:R-:W4:Y:S01]  /*6450*/  LDCU.64 UR4, c[0x4][0x8] ;  /* 0x01000100ff0477ac */ /* 0x000f220008000a00 */
[----:B-1----:R-:W-:Y:S02]  /*6460*/  MOV R4, UR8 ;  /* 0x0000000800047c02 */ /* 0x002fe40008000f00 */
[----:B------:R-:W-:Y:S02]  /*6470*/  MOV R5, UR9 ;  /* 0x0000000900057c02 */ /* 0x000fe40008000f00 */
[----:B---3--:R-:W-:Y:S01]  /*6480*/  MOV R7, UR7 ;  /* 0x0000000700077c02 */ /* 0x008fe20008000f00 */
[----:B------:R-:W-:Y:S01]  /*6490*/  IMAD.U32 R6, RZ, RZ, UR6 ;  /* 0x00000006ff067e24 */ /* 0x000fe2000f8e00ff */
[----:B----4-:R-:W-:Y:S01]  /*64a0*/  MOV R11, UR5 ;  /* 0x00000005000b7c02 */ /* 0x010fe20008000f00 */
[----:B------:R-:W-:Y:S02]  /*64b0*/  IMAD.U32 R10, RZ, RZ, UR4 ;  /* 0x00000004ff0a7e24 */ /* 0x000fe4000f8e00ff */
[----:B------:R-:W-:Y:S07]  /*64c0*/  LEPC R20, `(.L_x_92) ;  /* 0x000000001014794e */ /* 0x000fee0000000000 */
[----:B--2---:R-:W-:Y:S05]  /*64d0*/  CALL.ABS.NOINC R2 ;  /* 0x0000000002007343 */ /* 0x004fea0003c00000 */
.L_x_92:
[----:B------:R-:W-:Y:S02]  /*64e0*/  R2UR UR6, R56 ;  /* 0x00000000380672ca */ /* 0x000fe400000e0000 */
[----:B------:R-:W-:Y:S02]  /*64f0*/  R2UR UR5, R65 ;  /* 0x00000000410572ca */ /* 0x000fe400000e0000 */
[----:B------:R-:W-:Y:S02]  /*6500*/  R2UR UR4, R64 ;  /* 0x00000000400472ca */ /* 0x000fe400000e0000 */
[----:B------:R-:W-:Y:S02]  /*6510*/  ISETP.NE.U32.AND P4, PT, R50, RZ, PT ;  /* 0x000000ff3200720c */ /* 0x000fe40003f85070 */
[----:B------:R-:W-:Y:S02]  /*6520*/  ISETP.NE.U32.AND P2, PT, RZ, UR54, PT ;  /* 0x00000036ff007c0c */ /* 0x000fe4000bf45070 */
[----:B------:R-:W-:Y:S02]  /*6530*/  ISETP.NE.AND.EX P4, PT, R51, RZ, PT, P4 ;  /* 0x000000ff3300720c */ /* 0x000fe40003f85340 */
[----:B------:R-:W-:Y:S01]  /*6540*/  ISETP.NE.AND.EX P2, PT, RZ, UR55, PT, P2 ;  /* 0x00000037ff007c0c */ /* 0x000fe2000bf45320 */
[----:B------:R-:W-:Y:S02]  /*6550*/  UISETP.NE.AND UP2, UPT, UR6, URZ, UPT ;  /* 0x000000ff0600728c */ /* 0x000fe4000bf45270 */
[----:B------:R-:W-:Y:S04]  /*6560*/  UISETP.NE.U32.AND UP0, UPT, UR5, URZ, UPT ;  /* 0x000000ff0500728c */ /* 0x000fe8000bf05070 */
[----:B------:R-:W-:Y:S01]  /*6570*/  UISETP.NE.AND.EX UP1, UPT, UR4, URZ, UPT, UP0 ;  /* 0x000000ff0400728c */ /* 0x000fe2000bf25300 */
[----:B------:R-:W-:Y:S01]  /*6580*/  PLOP3.LUT P1, PT, PT, PT, UP2, 0x80, 0x8 ;  /* 0x000000000008781c */ /* 0x000fe20003f2f028 */
[----:B------:R-:W-:Y:S03]  /*6590*/  UPLOP3.LUT UP0, UPT, UPT, UPT, UPT, 0x40, 0x4 ;  /* 0x000000000004789c */ /* 0x000fe60003f0e870 */
[----:B------:R-:W-:Y:S06]  /*65a0*/  @UP2 UPLOP3.LUT UP0, UPT, UPT, UPT, UP1, 0x80, 0x8 ;  /* 0x000000000008289c */ /* 0x000fec0003f0f010 */
[----:B------:R-:W-:Y:S01]  /*65b0*/  PLOP3.LUT P0, PT, PT, PT, UP0, 0x80, 0x8 ;  /* 0x000000000008781c */ /* 0x000fe20003f0f008 */
[----:B------:R-:W-:Y:S01]  /*65c0*/  @!UPT UIADD3 URZ, UPT, UPT, URZ, URZ, URZ ;  /* 0x000000fffffff290 */ /* 0x000fe2000fffe0ff */
[----:B------:R-:W-:Y:S11]  /*65d0*/  BRA.U !UP1, `(.L_x_94) ;  /* 0x0000000109407547 */ /* 0x000ff6000b800000 */
[----:B------:R-:W-:Y:S01]  /*65e0*/  UISETP.NE.U32.AND UP0, UPT, UR54, URZ, UPT ;  /* 0x000000ff3600728c */ /* 0x000fe2000bf05070 */
[----:B------:R-:W-:Y:S01]  /*65f0*/  R2UR UR6, R65 ;  /* 0x00000000410672ca */ /* 0x000fe200000e0000 */
[----:B------:R-:W1:Y:S01]  /*6600*/  LDCU.64 UR8, c[0x0][0x358] ;  /* 0x00006b00ff0877ac */ /* 0x000e620008000a00 */
[----:B------:R-:W-:Y:S02]  /*6610*/  HFMA2 R52, -RZ, RZ, 0, 5.9604644775390625e-08 ;  /* 0x00000001ff347431 */ /* 0x000fe400000001ff */
[----:B------:R-:W-:Y:S01]  /*6620*/  IMAD.MOV.U32 R0, RZ, RZ, 0x1 ;  /* 0x00000001ff007424 */ /* 0x000fe200078e00ff */
[----:B------:R-:W-:Y:S06]  /*6630*/  UISETP.NE.AND.EX UP0, UPT, UR55, URZ, UPT, UP0 ;  /* 0x000000ff3700728c */ /* 0x000fec000bf05300 */
[----:B------:R-:W-:Y:S05]  /*6640*/  PLOP3.LUT P3, PT, PT, PT, UP0, 0x80, 0x8 ;  /* 0x000000000008781c */ /* 0x000fea0003f6f008 */
[----:B------:R-:W2:Y:S01]  /*6650*/  @UP0 LDCU.64 UR4, c[0x0][0x888] ;  /* 0x00011100ff0407ac */ /* 0x000ea20008000a00 */
[----:B------:R-:W-:Y:S07]  /*6660*/  @UP0 UIMAD UR6, UR60, UR6, URZ ;  /* 0x000000063c0602a4 */ /* 0x000fee000f8e02ff */
[----:B------:R-:W-:Y:S01]  /*6670*/  @!P3 PRMT R52, R0, 0x7610, R52 ;  /* 0x000076100034b816 */ /* 0x000fe20000000034 */
[----:B--2---:R-:W-:Y:S06]  /*6680*/  @UP0 UIMAD.WIDE UR4, UR6, 0x4, UR4 ;  /* 0x00000004060408a5 */ /* 0x004fec000f8e0204 */
[----:B------:R-:W-:Y:S02]  /*6690*/  IMAD.U32 R2, RZ, RZ, UR4 ;  /* 0x00000004ff027e24 */ /* 0x000fe4000f8e00ff */
[----:B------:R-:W-:Y:S03]  /*66a0*/  IMAD.U32 R3, RZ, RZ, UR5 ;  /* 0x00000005ff037e24 */ /* 0x000fe6000f8e00ff */
[----:B------:R-:W2:Y:S02]  /*66b0*/  @!UP0 LDCU UR4, c[0x0][0x880] ;  /* 0x00011000ff0487ac */ /* 0x000ea40008000800 */
[----:B-1---5:R1:W5:Y:S02]  /*66c0*/  @P3 LDG.E R26, desc[UR8][R2.64] ;  /* 0x00000008021a3981 */ /* 0x022364000c1e1900 */
[----:B-12---:R-:W-:Y:S02]  /*66d0*/  @!P3 MOV R26, UR4 ;  /* 0x00000004001abc02 */ /* 0x006fe40008000f00 */
.L_x_94:
[----:B------:R-:W-:Y:S05]  /*66e0*/  @!P4 BRA `(.L_x_95) ;  /* 0x000000000024c947 */ /* 0x000fea0003800000 */
[----:B------:R-:W-:Y:S01]  /*66f0*/  ISETP.NE.U32.AND P3, PT, R48, RZ, PT ;  /* 0x000000ff3000720c */ /* 0x000fe20003f65070 */
[----:B------:R-:W1:Y:S03]  /*6700*/  LDCU.64 UR4, c[0x0][0x358] ;  /* 0x00006b00ff0477ac */ /* 0x000e660008000a00 */
[----:B------:R-:W-:Y:S11]  /*6710*/  ISETP.NE.AND.EX P3, PT, R49, RZ, PT, P3 ;  /* 0x000000ff3100720c */ /* 0x000ff60003f65330 */
[----:B------:R-:W-:Y:S02]  /*6720*/  @!UPT UIADD3 URZ, UPT, UPT, URZ, URZ, URZ ;  /* 0x000000fffffff290 */ /* 0x000fe4000fffe0ff */
[----:B------:R-:W2:Y:S01]  /*6730*/  @P3 LDC.64 R2, c[0x0][0x8a8] ;  /* 0x00022a00ff023b82 */ /* 0x000ea20000000a00 */
[----:B------:R-:W-:Y:S04]  /*6740*/  @P3 IMAD R0, R50, UR60, RZ ;  /* 0x0000003c32003c24 */ /* 0x000fe8000f8e02ff */
[----:B--2---:R-:W-:Y:S05]  /*6750*/  @P3 IMAD.WIDE R2, R0, 0x4, R2 ;  /* 0x0000000400023825 */ /* 0x004fea00078e0202 */
[----:B-1---5:R1:W5:Y:S02]  /*6760*/  @P3 LDG.E R24, desc[UR4][R2.64] ;  /* 0x0000000402183981 */ /* 0x022364000c1e1900 */
[----:B-1----:R-:W2:Y:S02]  /*6770*/  @!P3 LDC R24, c[0x0][0x8a0] ;  /* 0x00022800ff18bb82 */ /* 0x002ea40000000800 */
.L_x_95:
[----:B-----5:R-:W-:Y:S01]  /*6780*/  FSETP.NEU.AND P3, PT, R26, RZ, PT ;  /* 0x000000ff1a00720b */ /* 0x020fe20003f6d000 */
[----:B------:R-:W-:Y:S01]  /*6790*/  IMAD.U32 R2, RZ, RZ, UR45 ;  /* 0x0000002dff027e24 */ /* 0x000fe2000f8e00ff */
[----:B------:R-:W-:Y:S01]  /*67a0*/  SEL R5, RZ, 0xffffffff, P2 ;  /* 0xffffffffff057807 */ /* 0x000fe20001000000 */
[----:B------:R-:W-:Y:S01]  /*67b0*/  ULOP3.LUT UR4, UR53, 0x1, URZ, 0x3c, !UPT ;  /* 0x0000000135047892 */ /* 0x000fe2000f8e3cff */
[----:B------:R-:W-:Y:S01]  /*67c0*/  @P1 LOP3.LUT P2, RZ, R52, 0xff, RZ, 0xc0, !PT ;  /* 0x000000ff34ff1812 */ /* 0x000fe2000784c0ff */
[----:B------:R-:W-:Y:S01]  /*67d0*/  BSSY B1, `(.L_x_96) ;  /* 0x000004b000017945 */ /* 0x000fe20003800000 */
[----:B------:R-:W-:Y:S01]  /*67e0*/  @P1 SEL R0, RZ, 0xffffffff, P3 ;  /* 0xffffffffff001807 */ /* 0x000fe20001800000 */
[----:B------:R-:W-:Y:S01]  /*67f0*/  IMAD.MOV.U32 R75, RZ, RZ, 0x1 ;  /* 0x00000001ff4b7424 */ /* 0x000fe200078e00ff */
[----:B------:R-:W-:Y:S01]  /*6800*/  LEA R2, R2, UR43, 0x3 ;  /* 0x0000002b02027c11 */ /* 0x000fe2000f8e18ff */
[----:B------:R-:W-:Y:S01]  /*6810*/  IMAD.U32 R73, RZ, RZ, UR4 ;  /* 0x00000004ff497e24 */ /* 0x000fe2000f8e00ff */
[----:B------:R-:W-:Y:S01]  /*6820*/  @P0 SEL R0, R5, R0, !P2 ;  /* 0x0000000005000207 */ /* 0x000fe20005000000 */
[----:B------:R-:W-:Y:S01]  /*6830*/  IMAD.U32 R74, RZ, RZ, UR45 ;  /* 0x0000002dff4a7e24 */ /* 0x000fe2000f8e00ff */
[----:B------:R-:W-:Y:S02]  /*6840*/  LEA R72, R22, UR43, 0x3 ;  /* 0x0000002b16487c11 */ /* 0x000fe4000f8e18ff */
[----:B------:R-:W-:Y:S02]  /*6850*/  CS2R R46, SRZ ;  /* 0x00000000002e7805 */ /* 0x000fe4000001ff00 */
[----:B------:R-:W-:Y:S02]  /*6860*/  @P1 LOP3.LUT R0, R0, 0x1, RZ, 0xc0, !PT ;  /* 0x0000000100001812 */ /* 0x000fe400078ec0ff */
[----:B------:R-:W-:Y:S02]  /*6870*/  CS2R R44, SRZ ;  /* 0x00000000002c7805 */ /* 0x000fe4000001ff00 */
[----:B------:R-:W-:Y:S02]  /*6880*/  SHF.L.U32 R3, R60, 0x1f, RZ ;  /* 0x0000001f3c037819 */ /* 0x000fe400000006ff */
[----:B------:R-:W-:Y:S02]  /*6890*/  CS2R R42, SRZ ;  /* 0x00000000002a7805 */ /* 0x000fe4000001ff00 */
[----:B------:R-:W-:Y:S02]  /*68a0*/  ISETP.NE.U32.OR P5, PT, R0, 0x1, !P1 ;  /* 0x000000010000780c */ /* 0x000fe40004fa5470 */
[----:B------:R-:W-:Y:S02]  /*68b0*/  CS2R R40, SRZ ;  /* 0x0000000000287805 */ /* 0x000fe4000001ff00 */
[----:B------:R-:W-:Y:S02]  /*68c0*/  PLOP3.LUT P2, PT, PT, PT, UP1, 0x80, 0x8 ;  /* 0x000000000008781c */ /* 0x000fe40003f4f018 */
[----:B------:R-:W-:Y:S02]  /*68d0*/  CS2R R38, SRZ ;  /* 0x0000000000267805 */ /* 0x000fe4000001ff00 */
[----:B------:R-:W-:Y:S02]  /*68e0*/  LEA.HI R25, R22, R22, RZ, 0x1 ;  /* 0x0000001616197211 */ /* 0x000fe400078f08ff */
[----:B------:R-:W-:Y:S02]  /*68f0*/  CS2R R36, SRZ ;  /* 0x0000000000247805 */ /* 0x000fe4000001ff00 */
[----:B------:R-:W-:Y:S02]  /*6900*/  LOP3.LUT P4, R57, R52, 0xff, RZ, 0xc0, !PT ;  /* 0x000000ff34397812 */ /* 0x000fe4000788c0ff */
[----:B------:R-:W-:Y:S02]  /*6910*/  CS2R R34, SRZ ;  /* 0x0000000000227805 */ /* 0x000fe4000001ff00 */
[----:B------:R-:W-:Y:S02]  /*6920*/  SEL R4, RZ, 0xffffffff, P3 ;  /* 0xffffffffff047807 */ /* 0x000fe40001800000 */
[----:B------:R-:W-:Y:S02]  /*6930*/  CS2R R32, SRZ ;  /* 0x0000000000207805 */ /* 0x000fe4000001ff00 */
[----:B------:R-:W-:Y:S02]  /*6940*/  P2R R69, PR, RZ, 0x20 ;  /* 0x00000020ff457803 */ /* 0x000fe40000000000 */
[----:B------:R-:W-:Y:S02]  /*6950*/  @P5 SHF.L.U32 R0, R73, 0x1f, RZ ;  /* 0x0000001f49005819 */ /* 0x000fe400000006ff */
[----:B------:R-:W-:Y:S02]  /*6960*/  @P2 SEL R4, R5, R4, !P4 ;  /* 0x0000000405042207 */ /* 0x000fe40006000000 */
[----:B------:R1:W3:Y:S02]  /*6970*/  @P5 SYNCS.PHASECHK.TRANS64.TRYWAIT P1, [R2+URZ+0x30], R0 ;  /* 0x00003000020055a7 */ /* 0x0002e400080211ff */
[----:B------:R-:W-:Y:S04]  /*6980*/  LOP3.LUT R4, R4, 0x1, RZ, 0xc0, !PT ;  /* 0x0000000104047812 */ /* 0x000fe800078ec0ff */
[----:B------:R-:W-:Y:S04]  /*6990*/  ISETP.NE.U32.AND P2, PT, R4, 0x1, PT ;  /* 0x000000010400780c */ /* 0x000fe80003f45070 */
[----:B------:R-:W-:Y:S01]  /*69a0*/  P2R R76, PR, RZ, 0x4 ;  /* 0x00000004ff4c7803 */ /* 0x000fe20000000000 */
[----:B------:R4:W2:Y:S01]  /*69b0*/  SYNCS.PHASECHK.TRANS64.TRYWAIT P0, [R72+URZ+0x90], R3 ;  /* 0x00009003480075a7 */ /* 0x0008a200080011ff */
[C---:B-1----:R-:W-:Y:S01]  /*69c0*/  IMAD.SHL.U32 R0, R25.reuse, 0x20, RZ ;  /* 0x0000002019007824 */ /* 0x042fe200078e00ff */
[----:B------:R-:W-:Y:S04]  /*69d0*/  LOP3.LUT R25, R25, 0xffe, RZ, 0xc0, !PT ;  /* 0x00000ffe19197812 */ /* 0x000fe800078ec0ff */
[----:B------:R-:W-:Y:S01]  /*69e0*/  LOP3.LUT R0, R0, 0xffffffc0, RZ, 0xc0, !PT ;  /* 0xffffffc000007812 */ /* 0x000fe200078ec0ff */
[----:B------:R-:W-:Y:S04]  /*69f0*/  IMAD.IADD R25, R22, 0x1, -R25 ;  /* 0x0000000116197824 */ /* 0x000fe800078e0a19 */
[----:B------:R-:W-:Y:S04]  /*6a00*/  IMAD.IADD R0, R23, 0x1, R0 ;  /* 0x0000000117007824 */ /* 0x000fe800078e0200 */
[----:B------:R-:W-:Y:S01]  /*6a10*/  IMAD R25, R25, 0x100000, R0 ;  /* 0x0010000019197824 */ /* 0x000fe200078e0200 */
[----:B---3--:R-:W-:Y:S01]  /*6a20*/  @P5 SEL R75, RZ, 0x1, !P1 ;  /* 0x00000001ff4b5807 */ /* 0x008fe20004800000 */
[----:B----4-:R-:W-:Y:S06]  /*6a30*/  @!P5 BRA `(.L_x_97) ;  /* 0x000000000090d947 */ /* 0x010fec0003800000 */
[----:B------:R-:W-:Y:S01]  /*6a40*/  HFMA2 R39, -RZ, RZ, 0, 0 ;  /* 0x00000000ff277431 */ /* 0x000fe200000001ff */
[----:B------:R-:W-:Y:S01]  /*6a50*/  ISETP.NE.AND P1, PT, R75, RZ, PT ;  /* 0x000000ff4b00720c */ /* 0x000fe20003f25270 */
[----:B------:R-:W-:Y:S01]  /*6a60*/  IMAD.U32 R5, RZ, RZ, UR45 ;  /* 0x0000002dff057e24 */ /* 0x000fe2000f8e00ff */
[----:B------:R-:W-:Y:S11]  /*6a70*/  BSSY B0, `(.L_x_98) ;  /* 0x0000005000007945 */ /* 0x000ff60003800000 */
[----:B------:R-:W-:Y:S05]  /*6a80*/  @P1 BRA `(.L_x_99) ;  /* 0x00000000000c1947 */ /* 0x000fea0003800000 */
[----:B------:R-:W-:Y:S04]  /*6a90*/  SHF.L.U32 R0, R73, 0x1f, RZ ;  /* 0x0000001f49007819 */ /* 0x000fe800000006ff */
[----:B------:R-:W1:Y:S02]  /*6aa0*/  SYNCS.PHASECHK.TRANS64.TRYWAIT P1, [R2+URZ+0x30], R0 ;  /* 0x00003000020075a7 */ /* 0x000e6400080211ff */
[----:B-1----:R-:W-:Y:S05]  /*6ab0*/  @!P1 BRA `(.L_x_100) ;  /* 0x0000001c00449947 */ /* 0x002fea0003800000 */
.L_x_99:
[----:B------:R-:W-:Y:S05]  /*6ac0*/  BSYNC B0 ;  /* 0x0000000000007941 */ /* 0x000fea0003800000 */
.L_x_98:
[----:B------:R-:W-:Y:S01]  /*6ad0*/  ISETP.NE.AND P1, PT, R76, RZ, PT ;  /* 0x000000ff4c00720c */ /* 0x000fe20003f25270 */
[----:B------:R-:W-:Y:S01]  /*6ae0*/  IMAD.MOV.U32 R38, RZ, RZ, RZ ;  /* 0x000000ffff267224 */ /* 0x000fe200078e00ff */
[----:B------:R-:W-:Y:S02]  /*6af0*/  CS2R R36, SRZ ;  /* 0x0000000000247805 */ /* 0x000fe4000001ff00 */
[----:B------:R-:W-:Y:S02]  /*6b00*/  CS2R R34, SRZ ;  /* 0x0000000000227805 */ /* 0x000fe4000001ff00 */
[----:B------:R-:W-:Y:S02]  /*6b10*/  CS2R R32, SRZ ;  /* 0x0000000000207805 */ /* 0x000fe4000001ff00 */
[----:B------:R-:W-:Y:S02]  /*6b20*/  CS2R R42, SRZ ;  /* 0x00000000002a7805 */ /* 0x000fe4000001ff00 */
[----:B------:R-:W-:Y:S02]  /*6b30*/  CS2R R40, SRZ ;  /* 0x0000000000287805 */ /* 0x000fe4000001ff00 */
[----:B------:R-:W-:Y:S02]  /*6b40*/  CS2R R46, SRZ ;  /* 0x00000000002e7805 */ /* 0x000fe4000001ff00 */
[----:B------:R-:W-:Y:S01]  /*6b50*/  CS2R R44, SRZ ;  /* 0x00000000002c7805 */ /* 0x000fe2000001ff00 */
[----:B------:R-:W-:Y:S01]  /*6b60*/  @P1 IMAD R5, R5, 0x800, R27 ;  /* 0x0000080005051824 */ /* 0x000fe200078e021b */
[----:B------:R-:W-:Y:S05]  /*6b70*/  @P1 WARPSYNC.ALL ;  /* 0x0000000000001948 */ /* 0x000fea0003800000 */
[----:B------:R-:W-:Y:S01]  /*6b80*/  @P1 LEA R5, R5, UR43, 0x2 ;  /* 0x0000002b05051c11 */ /* 0x000fe2000f8e10ff */
[----:B------:R-:W-:Y:S04]  /*6b90*/  UIADD3 UR4, UPT, UPT, UR45, 0x1, URZ ;  /* 0x000000012d047890 */ /* 0x000fe8000fffe0ff */
[----:B------:R3:W4:Y:S01]  /*6ba0*/  @P1 LDSM.16.M88.4 R32, [R5+0x400] ;  /* 0x000400000520183b */ /* 0x0007220000000200 */
[----:B------:R-:W-:Y:S01]  /*6bb0*/  @P1 VIADD R4, R5, 0x400 ;  /* 0x0000040005041836 */ /* 0x000fe20000000000 */
[----:B------:R-:W-:Y:S01]  /*6bc0*/  UISETP.NE.AND UP0, UPT, UR4, 0x3, UPT ;  /* 0x000000030400788c */ /* 0x000fe2000bf05270 */
[C-C-:B-1----:R-:W-:Y:S02]  /*6bd0*/  @P1 IMAD R2, R62.reuse, 0x4, R5.reuse ;  /* 0x000000043e021824 */ /* 0x142fe400078e0205 */
[C---:B------:R-:W-:Y:S01]  /*6be0*/  @P1 IMAD R4, R61.reuse, 0x4, R4 ;  /* 0x000000043d041824 */ /* 0x040fe200078e0204 */
[----:B------:R-:W-:Y:S01]  /*6bf0*/  USEL UR5, URZ, 0x1, UP0 ;  /* 0x00000001ff057887 */ /* 0x000fe20008000000 */
[----:B------:R-:W-:Y:S01]  /*6c00*/  @P1 IMAD R0, R61, 0x4, R5 ;  /* 0x000000043d001824 */ /* 0x000fe200078e0205 */
[----:B------:R3:W1:Y:S01]  /*6c10*/  @P1 LDSM.16.M88.4 R36, [R2+0x400] ;  /* 0x000400000224183b */ /* 0x0006620000000200 */
[----:B------:R-:W-:Y:S01]  /*6c20*/  @P1 IMAD R4, R62, 0x4, R4 ;  /* 0x000000043e041824 */ /* 0x000fe200078e0204 */
[----:B------:R-:W-:Y:S02]  /*6c30*/  USEL UR4, UR4, URZ, UP0 ;  /* 0x000000ff04047287 */ /* 0x000fe40008000000 */
[----:B------:R3:W1:Y:S01]  /*6c40*/  @P1 LDSM.16.M88.4 R40, [R0+0x400] ;  /* 0x000400000028183b */ /* 0x0006620000000200 */
[----:B------:R-:W-:Y:S03]  /*6c50*/  LOP3.LUT R73, R73, UR5, RZ, 0x3c, !PT ;  /* 0x0000000549497c12 */ /* 0x000fe6000f8e3cff */
[----:B------:R3:W1:Y:S01]  /*6c60*/  @P1 LDSM.16.M88.4 R44, [R4] ;  /* 0x00000000042c183b */ /* 0x0006620000000200 */
[----:B------:R-:W-:Y:S03]  /*6c70*/  IMAD.U32 R74, RZ, RZ, UR4 ;  /* 0x00000004ff4a7e24 */ /* 0x000fe6000f8e00ff */
.L_x_97:
[----:B------:R-:W-:Y:S05]  /*6c80*/  BSYNC B1 ;  /* 0x0000000000017941 */ /* 0x000fea0003800000 */
.L_x_96:
[----:B---3--:R-:W-:Y:S04]  /*6c90*/  SHF.R.U32.HI R0, RZ, 0x15, R25 ;  /* 0x00000015ff007819 */ /* 0x008fe80000011619 */
[----:B------:R-:W-:Y:S01]  /*6ca0*/  LOP3.LUT P1, RZ, R0, 0x3, R53, 0x48, !PT ;  /* 0x0000000300ff7812 */ /* 0x000fe20007824835 */
[----:B------:R-:W-:Y:S01]  /*6cb0*/  @!UPT UIADD3 URZ, UPT, UPT, URZ, URZ, URZ ;  /* 0x000000fffffff290 */ /* 0x000fe2000fffe0ff */
[----:B--2---:R-:W-:Y:S11]  /*6cc0*/  @P0 BRA `(.L_x_101) ;  /* 0x0000000000080947 */ /* 0x004ff60003800000 */
[----:B------:R-:W2:Y:S02]  /*6cd0*/  SYNCS.PHASECHK.TRANS64.TRYWAIT P0, [R72+URZ+0x90], R3 ;  /* 0x00009003480075a7 */ /* 0x000ea400080011ff */
[----:B--2---:R-:W-:Y:S05]  /*6ce0*/  @!P0 BRA `(.L_x_102) ;  /* 0x0000001800cc8947 */ /* 0x004fea0003800000 */
.L_x_101:
[----:B------:R-:W-:Y:S05]  /*6cf0*/  @!P1 BRA `(.L_x_103) ;  /* 0x0000000000409947 */ /* 0x000fea0003800000 */
[----:B------:R-:W3:Y:S01]  /*6d00*/  LDCU.64 UR8, c[0x4][0x70] ;  /* 0x01000e00ff0877ac */ /* 0x000ee20008000a00 */
[----:B--2---:R-:W-:Y:S01]  /*6d10*/  MOV R3, 0x0 ;  /* 0x0000000000037802 */ /* 0x004fe20000000f00 */
[----:B------:R-:W-:Y:S02]  /*6d20*/  HFMA2 R12, -RZ, RZ, 0, 5.9604644775390625e-08 ;  /* 0x00000001ff0c7431 */ /* 0x000fe400000001ff */
[----:B------:R-:W-:Y:S02]  /*6d30*/  IMAD.MOV.U32 R8, RZ, RZ, 0x192 ;  /* 0x00000192ff087424 */ /* 0x000fe400078e00ff */
[----:B------:R-:W-:Y:S01]  /*6d40*/  IMAD.MOV.U32 R13, RZ, RZ, RZ ;  /* 0x000000ffff0d7224 */ /* 0x000fe200078e00ff */
[----:B------:R-:W2:Y:S01]  /*6d50*/  LDCU.64 UR6, c[0x4][0x78] ;  /* 0x01000f00ff0677ac */ /* 0x000ea20008000a00 */
[----:B------:R-:W1:Y:S01]  /*6d60*/  LDC.64 R2, c[0x4][R3] ;  /* 0x0100000003027b82 */ /* 0x000e620000000a00 */
[----:B------:R-:W5:Y:S01]  /*6d70*/  LDCU.64 UR4, c[0x4][0x10] ;  /* 0x01000200ff0477ac */ /* 0x000f620008000a00 */
[----:B---3--:R-:W-:Y:S01]  /*6d80*/  MOV R5, UR9 ;  /* 0x0000000900057c02 */ /* 0x008fe20008000f00 */
[----:B------:R-:W-:Y:S01]  /*6d90*/  IMAD.U32 R4, RZ, RZ, UR8 ;  /* 0x00000008ff047e24 */ /* 0x000fe2000f8e00ff */
[----:B--2---:R-:W-:Y:S01]  /*6da0*/  MOV R7, UR7 ;  /* 0x0000000700077c02 */ /* 0x004fe20008000f00 */
[----:B------:R-:W-:Y:S01]  /*6db0*/  IMAD.U32 R6, RZ, RZ, UR6 ;  /* 0x00000006ff067e24 */ /* 0x000fe2000f8e00ff */
[----:B-----5:R-:W-:Y:S01]  /*6dc0*/  MOV R11, UR5 ;  /* 0x00000005000b7c02 */ /* 0x020fe20008000f00 */
[----:B------:R-:W-:Y:S02]  /*6dd0*/  IMAD.U32 R10, RZ, RZ, UR4 ;  /* 0x00000004ff0a7e24 */ /* 0x000fe4000f8e00ff */
[----:B------:R-:W-:Y:S07]  /*6de0*/  LEPC R20, `(.L_x_103) ;  /* 0x000000001014794e */ /* 0x000fee0000000000 */
[----:B-1--4-:R-:W-:Y:S05]  /*6df0*/  CALL.ABS.NOINC R2 ;  /* 0x0000000002007343 */ /* 0x012fea0003c00000 */
.L_x_103:
[----:B------:R-:W-:Y:S05]  /*6e00*/  WARPSYNC.ALL ;  /* 0x0000000000007948 */ /* 0x000fea0003800000 */
[----:B------:R-:W-:Y:S01]  /*6e10*/  R2UR UR4, R25 ;  /* 0x00000000190472ca */ /* 0x000fe200000e0000 */
[----:B------:R-:W-:Y:S01]  /*6e20*/  BSSY.RECONVERGENT B0, `(.L_x_104) ;  /* 0x000003f000007945 */ /* 0x000fe20003800200 */
[----:B------:R-:W-:Y:S02]  /*6e30*/  MOV R20, UR45 ;  /* 0x0000002d00147c02 */ /* 0x000fe40008000f00 */
[----:B------:R-:W-:Y:S02]  /*6e40*/  SHF.L.U32 R70, R62, 0x2, RZ ;  /* 0x000000023e467819 */ /* 0x000fe400000006ff */
[----:B------:R-:W-:Y:S02]  /*6e50*/  LEA R20, R20, R27, 0xb ;  /* 0x0000001b14147211 */ /* 0x000fe400078e58ff */
[----:B------:R-:W-:Y:S02]  /*6e60*/  SHF.L.U32 R71, R61, 0x2, RZ ;  /* 0x000000023d477819 */ /* 0x000fe400000006ff */
[----:B------:R-:W-:Y:S02]  /*6e70*/  LEA R20, R20, UR43, 0x2 ;  /* 0x0000002b14147c11 */ /* 0x000fe4000f8e10ff */
[----:B------:R-:W-:Y:S01]  /*6e80*/  ISETP.NE.AND P0, PT, R63, RZ, PT ;  /* 0x000000ff3f00720c */ /* 0x000fe20003f05270 */
[----:B------:R-:W3:Y:S02]  /*6e90*/  LDTM.16dp128bit.x8 R4, tmem[UR4] ;  /* 0x00000004000479ee */ /* 0x000ee40008180000 */
[C---:B---3--:R-:W-:Y:S01]  /*6ea0*/  FMUL R0, R24.reuse, R4 ;  /* 0x0000000418007220 */ /* 0x048fe20000400000 */
[C---:B------:R-:W-:Y:S01]  /*6eb0*/  FMUL R2, R24.reuse, R5 ;  /* 0x0000000518027220 */ /* 0x040fe20000400000 */
[C---:B--2---:R-:W-:Y:S01]  /*6ec0*/  FMUL R3, R24.reuse, R6 ;  /* 0x0000000618037220 */ /* 0x044fe20000400000 */
[----:B------:R-:W-:Y:S01]  /*6ed0*/  FMUL R7, R24, R7 ;  /* 0x0000000718077220 */ /* 0x000fe20000400000 */
[----:B----4-:R-:W-:Y:S01]  /*6ee0*/  FFMA R28, R26, R32, R0 ;  /* 0x000000201a1c7223 */ /* 0x010fe20000000000 */
[----:B------:R-:W-:Y:S01]  /*6ef0*/  FMUL R4, R24, R8 ;  /* 0x0000000818047220 */ /* 0x000fe20000400000 */
[----:B------:R-:W-:Y:S01]  /*6f00*/  FFMA R29, R26, R33, R2 ;  /* 0x000000211a1d7223 */ /* 0x000fe20000000002 */
[----:B------:R-:W-:Y:S01]  /*6f10*/  FMUL R5, R24, R9 ;  /* 0x0000000918057220 */ /* 0x000fe20000400000 */
[----:B------:R-:W-:Y:S01]  /*6f20*/  FFMA R30, R26, R34, R3 ;  /* 0x000000221a1e7223 */ /* 0x000fe20000000003 */
[----:B------:R-:W-:Y:S01]  /*6f30*/  FMUL R6, R24, R10 ;  /* 0x0000000a18067220 */ /* 0x000fe20000400000 */
[----:B------:R-:W-:Y:S01]  /*6f40*/  FFMA R31, R26, R35, R7 ;  /* 0x000000231a1f7223 */ /* 0x000fe20000000007 */
[----:B------:R-:W-:Y:S01]  /*6f50*/  FMUL R11, R24, R11 ;  /* 0x0000000b180b7220 */ /* 0x000fe20000400000 */
[----:B-1----:R-:W-:Y:S01]  /*6f60*/  FFMA R4, R26, R36, R4 ;  /* 0x000000241a047223 */ /* 0x002fe20000000004 */
[----:B------:R-:W-:Y:S01]  /*6f70*/  FMUL R8, R24, R12 ;  /* 0x0000000c18087220 */ /* 0x000fe20000400000 */
[----:B------:R-:W-:Y:S01]  /*6f80*/  FFMA R5, R26, R37, R5 ;  /* 0x000000251a057223 */ /* 0x000fe20000000005 */
[----:B------:R1:W-:Y:S01]  /*6f90*/  STSM.16.M88.4 [R20+0x400], R28 ;  /* 0x0004001c14007844 */ /* 0x0003e20000000200 */
[----:B------:R-:W-:Y:S01]  /*6fa0*/  FMUL R9, R24, R13 ;  /* 0x0000000d18097220 */ /* 0x000fe20000400000 */
[----:B------:R-:W-:Y:S01]  /*6fb0*/  FFMA R6, R26, R38, R6 ;  /* 0x000000261a067223 */ /* 0x000fe20000000006 */
[C---:B------:R-:W-:Y:S01]  /*6fc0*/  FMUL R10, R24.reuse, R14 ;  /* 0x0000000e180a7220 */ /* 0x040fe20000400000 */
[----:B------:R-:W-:Y:S01]  /*6fd0*/  FMUL R13, R24, R17 ;  /* 0x00000011180d7220 */ /* 0x000fe20000400000 */
[----:B------:R-:W-:Y:S01]  /*6fe0*/  IADD3 R17, PT, PT, R70, 0x400, R20 ;  /* 0x0000040046117810 */ /* 0x000fe20007ffe014 */
[----:B------:R-:W-:Y:S01]  /*6ff0*/  FFMA R7, R26, R39, R11 ;  /* 0x000000271a077223 */ /* 0x000fe2000000000b */
[----:B------:R-:W-:Y:S01]  /*7000*/  FMUL R15, R24, R15 ;  /* 0x0000000f180f7220 */ /* 0x000fe20000400000 */
[----:B------:R-:W-:Y:S01]  /*7010*/  FFMA R8, R26, R40, R8 ;  /* 0x000000281a087223 */ /* 0x000fe20000000008 */
[----:B------:R-:W-:Y:S01]  /*7020*/  FMUL R12, R24, R16 ;  /* 0x00000010180c7220 */ /* 0x000fe20000400000 */
[C---:B------:R-:W-:Y:S01]  /*7030*/  FFMA R9, R26.reuse, R41, R9 ;  /* 0x000000291a097223 */ /* 0x040fe20000000009 */
[----:B------:R1:W-:Y:S01]  /*7040*/  STSM.16.M88.4 [R17], R4 ;  /* 0x0000000411007844 */ /* 0x0003e20000000200 */
[----:B------:R-:W-:Y:S01]  /*7050*/  FFMA R10, R26, R42, R10 ;  /* 0x0000002a1a0a7223 */ /* 0x000fe2000000000a */
[----:B------:R-:W-:Y:S01]  /*7060*/  FMUL R14, R24, R18 ;  /* 0x00000012180e7220 */ /* 0x000fe20000400000 */
[----:B------:R-:W-:Y:S01]  /*7070*/  IADD3 R16, PT, PT, R71, 0x400, R20 ;  /* 0x0000040047107810 */ /* 0x000fe20007ffe014 */
[----:B------:R-:W-:Y:S01]  /*7080*/  FFMA R11, R26, R43, R15 ;  /* 0x0000002b1a0b7223 */ /* 0x000fe2000000000f */
[----:B------:R-:W-:Y:S01]  /*7090*/  FMUL R19, R24, R19 ;  /* 0x0000001318137220 */ /* 0x000fe20000400000 */
[C---:B------:R-:W-:Y:S01]  /*70a0*/  FFMA R12, R26.reuse, R44, R12 ;  /* 0x0000002c1a0c7223 */ /* 0x040fe2000000000c */
[C---:B------:R-:W-:Y:S01]  /*70b0*/  FFMA R13, R26.reuse, R45, R13 ;  /* 0x0000002d1a0d7223 */ /* 0x040fe2000000000d */
[----:B------:R-:W-:Y:S01]  /*70c0*/  FFMA R14, R26, R46, R14 ;  /* 0x0000002e1a0e7223 */ /* 0x000fe2000000000e */
[----:B------:R1:W-:Y:S01]  /*70d0*/  STSM.16.M88.4 [R16], R8 ;  /* 0x0000000810007844 */ /* 0x0003e20000000200 */
[----:B------:R-:W-:Y:S01]  /*70e0*/  IADD3 R0, PT, PT, R70, R16, RZ ;  /* 0x0000001046007210 */ /* 0x000fe20007ffe0ff */
[----:B------:R-:W-:Y:S05]  /*70f0*/  FFMA R15, R26, R47, R19 ;  /* 0x0000002f1a0f7223 */ /* 0x000fea0000000013 */
[----:B------:R1:W-:Y:S01]  /*7100*/  STSM.16.M88.4 [R0], R12 ;  /* 0x0000000c00007844 */ /* 0x0003e20000000200 */
[----:B------:R-:W-:Y:S01]  /*7110*/  @!PT LDS RZ, [RZ] ;  /* 0x00000000fffff984 */ /* 0x000fe20000000800 */
[----:B------:R-:W-:Y:S01]  /*7120*/  @!PT LDS RZ, [RZ] ;  /* 0x00000000fffff984 */ /* 0x000fe20000000800 */
[----:B------:R-:W-:Y:S01]  /*7130*/  @!PT LDS RZ, [RZ] ;  /* 0x00000000fffff984 */ /* 0x000fe20000000800 */
[----:B------:R-:W-:Y:S01]  /*7140*/  @!PT LDS RZ, [RZ] ;  /* 0x00000000fffff984 */ /* 0x000fe20000000800 */
[----:B------:R2:W-:Y:S06]  /*7150*/  MEMBAR.ALL.CTA ;  /* 0x0000000000007992 */ /* 0x0005ec0000008000 */
[----:B--2---:R-:W2:Y:S02]  /*7160*/  FENCE.VIEW.ASYNC.S ;  /* 0x00000000000073c6 */ /* 0x004ea40000000000 */
[----:B--2---:R-:W-:Y:S06]  /*7170*/  BAR.SYNC.DEFER_BLOCKING 0x1, 0x80 ;  /* 0x0042000000007b1d */ /* 0x004fec0000010000 */
[----:B------:R-:W-:Y:S05]  /*7180*/  @P0 BRA `(.L_x_105) ;  /* 0x0000000000200947 */ /* 0x000fea0003800000 */
[----:B------:R-:W2:Y:S01]  /*7190*/  LDCU.64 UR6, c[0x0][0x348] ;  /* 0x00006900ff0677ac */ /* 0x000ea20008000a00 */
[----:B------:R-:W-:Y:S01]  /*71a0*/  ULEA UR5, UR45, UR43, 0xd ;  /* 0x0000002b2d057291 */ /* 0x000fe2000f8e68ff */
[----:B------:R-:W-:Y:S03]  /*71b0*/  UMOV UR51, UR60 ;  /* 0x0000003c00337c82 */ /* 0x000fe60008000000 */
[----:B------:R-:W-:Y:S02]  /*71c0*/  UIADD3 UR48, UPT, UPT, UR5, 0x400, URZ ;  /* 0x0000040005307890 */ /* 0x000fe4000fffe0ff */
[----:B--2---:R-:W-:Y:S04]  /*71d0*/  UIADD3 UR4, UP0, UPT, UR6, 0x680, URZ ;  /* 0x0000068006047890 */ /* 0x004fe8000ff1e0ff */
[----:B------:R-:W-:Y:S09]  /*71e0*/  UIADD3.X UR5, UPT, UPT, URZ, UR7, URZ, UP0, !UPT ;  /* 0x00000007ff057290 */ /* 0x000ff200087fe4ff */
[----:B------:R2:W-:Y:S02]  /*71f0*/  UTMASTG.3D [UR48], [UR4] ;  /* 0x00000030040073b5 */ /* 0x0005e40008010000 */
[----:B--2---:R0:W-:Y:S02]  /*7200*/  UTMACMDFLUSH ;  /* 0x00000000000079b7 */ /* 0x0041e40000000000 */
.L_x_105:
[----:B------:R-:W-:Y:S05]  /*7210*/  BSYNC.RECONVERGENT B0 ;  /* 0x0000000000007941 */ /* 0x000fea0003800200 */
.L_x_104:
[----:B------:R-:W-:Y:S01]  /*7220*/  UIADD3 UR46, UPT, UPT, UR45, 0x1, URZ ;  /* 0x000000012d2e7890 */ /* 0x000fe2000fffe0ff */
[----:B------:R-:W-:Y:S03]  /*7230*/  BSSY.RECONVERGENT B0, `(.L_x_106) ;  /* 0x0000005000007945 */ /* 0x000fe60003800200 */
[----:B------:R-:W-:Y:S04]  /*7240*/  UISETP.NE.AND UP0, UPT, UR46, 0x3, UPT ;  /* 0x000000032e00788c */ /* 0x000fe8000bf05270 */
[----:B------:R-:W-:Y:S01]  /*7250*/  USEL UR44, UR46, URZ, UP0 ;  /* 0x000000ff2e2c7287 */ /* 0x000fe20008000000 */
[----:B------:R-:W-:Y:S11]  /*7260*/  @P0 BRA `(.L_x_107) ;  /* 0x0000000000040947 */ /* 0x000ff60003800000 */
[----:B------:R-:W-:Y:S04]  /*7270*/  DEPBAR.LE SB0, 0x1 ;  /* 0x000080400000791a */ /* 0x000fe80000000000 */
.L_x_107:
[----:B------:R-:W-:Y:S05]  /*7280*/  BSYNC.RECONVERGENT B0 ;  /* 0x0000000000007941 */ /* 0x000fea0003800200 */
.L_x_106:
[----:B------:R-:W-:Y:S01]  /*7290*/  BAR.SYNC.DEFER_BLOCKING 0x1, 0x80 ;  /* 0x0042000000007b1d */ /* 0x000fe20000010000 */
[----:B------:R-:W-:Y:S01]  /*72a0*/  ISETP.NE.AND P1, PT, R69, RZ, PT ;  /* 0x000000ff4500720c */ /* 0x000fe20003f25270 */
[----:B------:R-:W-:Y:S01]  /*72b0*/  UISETP.NE.AND UP0, UPT, UR52, URZ, UPT ;  /* 0x000000ff3400728c */ /* 0x000fe2000bf05270 */
[----:B------:R-:W-:Y:S11]  /*72c0*/  LEA R2, R74, UR43, 0x3 ;  /* 0x0000002b4a027c11 */ /* 0x000ff6000f8e18ff */
[----:B------:R-:W-:Y:S01]  /*72d0*/  @P1 SHF.L.U32 R3, R73, 0x1f, RZ ;  /* 0x0000001f49031819 */ /* 0x000fe200000006ff */
[----:B------:R-:W-:Y:S06]  /*72e0*/  BRA.U !UP0, `(.L_x_108) ;  /* 0x0000000108247547 */ /* 0x000fec000b800000 */
[----:B-1----:R-:W-:Y:S01]  /*72f0*/  IMAD.U32 R4, RZ, RZ, UR47 ;  /* 0x0000002fff047e24 */ /* 0x002fe2000f8e00ff */
[----:B------:R-:W-:Y:S01]  /*7300*/  MOV R0, UR63 ;  /* 0x0000003f00007c02 */ /* 0x000fe20008000f00 */
[----:B------:R-:W-:Y:S03]  /*7310*/  UIADD3 UR4, UPT, UPT, UR47, 0x1, URZ ;  /* 0x000000012f047890 */ /* 0x000fe6000fffe0ff */
[----:B------:R-:W-:Y:S01]  /*7320*/  @P1 LEA R4, R4, UR43, 0x3 ;  /* 0x0000002b04041c11 */ /* 0x000fe2000f8e18ff */
[----:B------:R-:W-:Y:S04]  /*7330*/  UISETP.NE.AND UP0, UPT, UR4, 0x3, UPT ;  /* 0x000000030400788c */ /* 0x000fe8000bf05270 */
[----:B------:R-:W-:Y:S01]  /*7340*/  @P1 VIADD R4, R4, 0x48 ;  /* 0x0000004804041836 */ /* 0x000fe20000000000 */
[----:B------:R-:W-:Y:S04]  /*7350*/  USEL UR47, UR4, URZ, UP0 ;  /* 0x000000ff042f7287 */ /* 0x000fe80008000000 */
[----:B------:R-:W-:Y:S04]  /*7360*/  @P1 PRMT R0, R0, 0x654, R4 ;  /* 0x0000065400001816 */ /* 0x000fe80000000004 */
[----:B------:R2:W-:Y:S04]  /*7370*/  @P1 SYNCS.ARRIVE.TRANS64.RED.A1T0 RZ, [R0+URZ], RZ ;  /* 0x000000ff00ff19a7 */ /* 0x0005e800081004ff */
.L_x_108:
[----:B------:R-:W3:Y:S01]  /*7380*/  @P1 SYNCS.PHASECHK.TRANS64.TRYWAIT P0, [R2+URZ+0x30], R3 ;  /* 0x00003003020015a7 */ /* 0x000ee200080011ff */
[----:B------:R-:W-:Y:S01]  /*7390*/  BSSY B1, `(.L_x_109) ;  /* 0x0000017000017945 */ /* 0x000fe20003800000 */
[----:B---3--:R-:W-:Y:S03]  /*73a0*/  @P1 SEL R75, RZ, 0x1, !P0 ;  /* 0x00000001ff4b1807 */ /* 0x008fe60004000000 */
[----:B------:R-:W-:Y:S05]  /*73b0*/  @!P1 BRA `(.L_x_110) ;  /* 0x0000000000509947 */ /* 0x000fea0003800000 */
[----:B------:R-:W-:Y:S01]  /*73c0*/  ISETP.NE.AND P1, PT, R76, RZ, PT ;  /* 0x000000ff4c00720c */ /* 0x000fe20003f25270 */
[----:B------:R-:W-:Y:S01]  /*73d0*/  BSSY B0, `(.L_x_111) ;  /* 0x000000a000007945 */ /* 0x000fe20003800000 */
[----:B------:R-:W-:Y:S11]  /*73e0*/  ISETP.NE.AND P0, PT, R75, RZ, PT ;  /* 0x000000ff4b00720c */ /* 0x000ff60003f05270 */
[----:B-1----:R-:W-:Y:S05]  /*73f0*/  @P1 IMAD R4, R74, 0x800, R27 ;  /* 0x000008004a041824 */ /* 0x002fea00078e021b */
[----:B------:R-:W-:Y:S05]  /*7400*/  @P1 LEA R4, R4, UR43, 0x2 ;  /* 0x0000002b04041c11 */ /* 0x000fea000f8e10ff */
[--C-:B--2---:R-:W-:Y:S02]  /*7410*/  @P1 IMAD.IADD R0, R71, 0x1, R4.reuse ;  /* 0x0000000147001824 */ /* 0x104fe400078e0204 */
[----:B------:R-:W-:Y:S01]  /*7420*/  @P1 IMAD.IADD R3, R70, 0x1, R4 ;  /* 0x0000000146031824 */ /* 0x000fe200078e0204 */
[----:B------:R-:W-:Y:S06]  /*7430*/  @P0 BRA `(.L_x_112) ;  /* 0x00000000000c0947 */ /* 0x000fec0003800000 */
[----:B------:R-:W-:Y:S04]  /*7440*/  SHF.L.U32 R73, R73, 0x1f, RZ ;  /* 0x0000001f49497819 */ /* 0x000fe800000006ff */
[----:B------:R-:W1:Y:S02]  /*7450*/  SYNCS.PHASECHK.TRANS64.TRYWAIT P0, [R2+URZ+0x30], R73 ;  /* 0x00003049020075a7 */ /* 0x000e6400080011ff */
[----:B-1----:R-:W-:Y:S05]  /*7460*/  @!P0 BRA `(.L_x_113) ;  /* 0x0000001400008947 */ /* 0x002fea0003800000 */
.L_x_112:
[----:B------:R-:W-:Y:S05]  /*7470*/  BSYNC B0 ;  /* 0x0000000000007941 */ /* 0x000fea0003800000 */
.L_x_111:
[----:B------:R-:W-:Y:S11]  /*7480*/  ISETP.NE.AND P0, PT, R76, RZ, PT ;  /* 0x000000ff4c00720c */ /* 0x000ff60003f05270 */
[----:B------:R-:W-:Y:S02]  /*7490*/  @!UPT UIADD3 URZ, UPT, UPT, URZ, URZ, URZ ;  /* 0x000000fffffff290 */ /* 0x000fe4000fffe0ff */
[----:B-1----:R-:W-:Y:S01]  /*74a0*/  @P0 IADD3 R2, PT, PT, R70, R0, RZ ;  /* 0x0000000046020210 */ /* 0x002fe20007ffe0ff */
[----:B------:R-:W-:Y:S05]  /*74b0*/  @P0 WARPSYNC.ALL ;  /* 0x0000000000000948 */ /* 0x000fea0003800000 */
[----:B------:R3:W4:Y:S04]  /*74c0*/  @P0 LDSM.16.M88.4 R32, [R4+0x400] ;  /* 0x000400000420083b */ /* 0x0007280000000200 */
[----:B------:R3:W1:Y:S04]  /*74d0*/  @P0 LDSM.16.M88.4 R36, [R3+0x400] ;  /* 0x000400000324083b */ /* 0x0006680000000200 */
[----:B------:R3:W2:Y:S04]  /*74e0*/  @P0 LDSM.16.M88.4 R40, [R0+0x400] ;  /* 0x000400000028083b */ /* 0x0006a80000000200 */
[----:B------:R3:W1:Y:S02]  /*74f0*/  @P0 LDSM.16.M88.4 R44, [R2+0x400] ;  /* 0x00040000022c083b */ /* 0x0006640000000200 */
.L_x_110:
[----:B------:R-:W-:Y:S05]  /*7500*/  BSYNC B1 ;  /* 0x0000000000017941 */ /* 0x000fea0003800000 */
.L_x_109:
[----:B-123--:R-:W-:Y:S05]  /*7510*/  VIADD R0, R25, 0x20 ;  /* 0x0000002019007836 */ /* 0x00efea0000000000 */
[----:B------:R-:W-:Y:S04]  /*7520*/  SHF.R.U32.HI R0, RZ, 0x15, R0 ;  /* 0x00000015ff007819 */ /* 0x000fe80000011600 */
[----:B------:R-:W-:Y:S11]  /*7530*/  LOP3.LUT P0, RZ, R0, 0x3, R53, 0x48, !PT ;  /* 0x0000000300ff7812 */ /* 0x000ff60007804835 */
[----:B------:R-:W-:Y:S02]  /*7540*/  @!UPT UIADD3 URZ, UPT, UPT, URZ, URZ, URZ ;  /* 0x000000fffffff290 */ /* 0x000fe4000fffe0ff */
[----:B------:R-:W-:Y:S05]  /*7550*/  @!P0 BRA `(.L_x_114) ;  /* 0x0000000000408947 */ /* 0x000fea0003800000 */
[----:B------:R-:W1:Y:S01]  /*7560*/  LDCU.64 UR8, c[0x4][0x70] ;  /* 0x01000e00ff0877ac */ /* 0x000e620008000a00 */
[----:B------:R-:W-:Y:S01]  /*7570*/  MOV R3, 0x0 ;  /* 0x0000000000037802 */ /* 0x000fe20000000f00 */
[----:B------:R-:W-:Y:S02]  /*7580*/  HFMA2 R12, -RZ, RZ, 0, 5.9604644775390625e-08 ;  /* 0x00000001ff0c7431 */ /* 0x000fe400000001ff */
[----:B------:R-:W-:Y:S02]  /*7590*/  IMAD.MOV.U32 R8, RZ, RZ, 0x192 ;  /* 0x00000192ff087424 */ /* 0x000fe400078e00ff */
[----:B------:R-:W-:Y:S01]  /*75a0*/  IMAD.MOV.U32 R13, RZ, RZ, RZ ;  /* 0x000000ffff0d7224 */ /* 0x000fe200078e00ff */
[----:B------:R-:W2:Y:S01]  /*75b0*/  LDCU.64 UR6, c[0x4][0x78] ;  /* 0x01000f00ff0677ac */ /* 0x000ea20008000a00 */
[----:B------:R-:W3:Y:S01]  /*75c0*/  LDC.64 R2, c[0x4][R3] ;  /* 0x0100000003027b82 */ /* 0x000ee20000000a00 */
[----:B------:R-:W5:Y:S01]  /*75d0*/  LDCU.64 UR4, c[0x4][0x10] ;  /* 0x01000200ff0477ac */ /* 0x000f620008000a00 */
[----:B-1----:R-:W-:Y:S01]  /*75e0*/  MOV R5, UR9 ;  /* 0x0000000900057c02 */ /* 0x002fe20008000f00 */
[----:B------:R-:W-:Y:S01]  /*75f0*/  IMAD.U32 R4, RZ, RZ, UR8 ;  /* 0x00000008ff047e24 */ /* 0x000fe2000f8e00ff */
[----:B--2---:R-:W-:Y:S01]  /*7600*/  MOV R7, UR7 ;  /* 0x0000000700077c02 */ /* 0x004fe20008000f00 */
[----:B------:R-:W-:Y:S01]  /*7610*/  IMAD.U32 R6, RZ, RZ, UR6 ;  /* 0x00000006ff067e24 */ /* 0x000fe2000f8e00ff */
[----:B-----5:R-:W-:Y:S01]  /*7620*/  MOV R11, UR5 ;  /* 0x00000005000b7c02 */ /* 0x020fe20008000f00 */
[----:B------:R-:W-:Y:S02]  /*7630*/  IMAD.U32 R10, RZ, RZ, UR4 ;  /* 0x00000004ff0a7e24 */ /* 0x000fe4000f8e00ff */
[----:B------:R-:W-:Y:S07]  /*7640*/  LEPC R20, `(.L_x_114) ;  /* 0x000000001014794e */ /* 0x000fee0000000000 */
[----:B---34-:R-:W-:Y:S05]  /*7650*/  CALL.ABS.NOINC R2 ;  /* 0x0000000002007343 */ /* 0x018fea0003c00000 */
.L_x_114:
[----:B------:R-:W-:Y:S01]  /*7660*/  ISETP.NE.AND P0, PT, R63, RZ, PT ;  /* 0x000000ff3f00720c */ /* 0x000fe20003f05270 */
[----:B------:R-:W-:Y:S05]  /*7670*/  WARPSYNC.ALL ;  /* 0x0000000000007948 */ /* 0x000fea0003800000 */
[----:B------:R-:W-:Y:S01]  /*7680*/  R2UR UR4, R25 ;  /* 0x00000000190472ca */ /* 0x000fe200000e0000 */
[----:B------:R-:W-:Y:S11]  /*7690*/  BSSY.RECONVERGENT B0, `(.L_x_115) ;  /* 0x0000045000007945 */ /* 0x000ff60003800200 */
[----:B------:R-:W-:Y:S01]  /*76a0*/  @!UPT UIADD3 URZ, UPT, UPT, URZ, URZ, URZ ;  /* 0x000000fffffff290 */ /* 0x000fe2000fffe0ff */
[----:B------:R-:W1:Y:S01]  /*76b0*/  LDTM.16dp128bit.x8 R4, tmem[UR4+0x20] ;  /* 0x00002004000479ee */ /* 0x000e620008180000 */
[----:B------:R-:W-:Y:S01]  /*76c0*/  R2UR UR4, R72 ;  /* 0x00000000480472ca */ /* 0x000fe200000e0000 */
[----:B------:R-:W-:Y:S11]  /*76d0*/  NOP ;  /* 0x0000000000007918 */ /* 0x000ff60000000000 */
[----:B------:R-:W-:Y:S01]  /*76e0*/  @!UPT UIADD3 URZ, UPT, UPT, URZ, URZ, URZ ;  /* 0x000000fffffff290 */ /* 0x000fe2000fffe0ff */
[----:B------:R-:W-:Y:S04]  /*76f0*/  UIADD3 UR4, UPT, UPT, UR4, 0xb0, URZ ;  /* 0x000000b004047890 */ /* 0x000fe8000fffe0ff */
[----:B------:R-:W-:Y:S01]  /*7700*/  UPRMT UR4, UR63, 0x654, UR4 ;  /* 0x000006543f047896 */ /* 0x000fe20008000004 */
[C---:B-1----:R-:W-:Y:S01]  /*7710*/  FMUL R0, R24.reuse, R4 ;  /* 0x0000000418007220 */ /* 0x042fe20000400000 */
[C---:B------:R-:W-:Y:S01]  /*7720*/  FMUL R2, R24.reuse, R5 ;  /* 0x0000000518027220 */ /* 0x040fe20000400000 */
[----:B------:R-:W-:Y:S06]  /*7730*/  FMUL R3, R24, R6 ;  /* 0x0000000618037220 */ /* 0x000fec0000400000 */
[----:B------:R-:W-:Y:S01]  /*7740*/  SYNCS.ARRIVE.TRANS64.RED.A1T0 RZ, [UR4], RZ ;  /* 0x000000ffffff79a7 */ /* 0x000fe20008100404 */
[C---:B----4-:R-:W-:Y:S01]  /*7750*/  FFMA R28, R26.reuse, R32, R0 ;  /* 0x000000201a1c7223 */ /* 0x050fe20000000000 */
[----:B------:R-:W-:Y:S01]  /*7760*/  MOV R0, UR44 ;  /* 0x0000002c00007c02 */ /* 0x000fe20008000f00 */
[----:B------:R-:W-:Y:S01]  /*7770*/  FFMA R29, R26, R33, R2 ;  /* 0x000000211a1d7223 */ /* 0x000fe20000000002 */
[C---:B------:R-:W-:Y:S01]  /*7780*/  FMUL R7, R24.reuse, R7 ;  /* 0x0000000718077220 */ /* 0x040fe20000400000 */
[----:B------:R-:W-:Y:S01]  /*7790*/  FMUL R4, R24, R8 ;  /* 0x0000000818047220 */ /* 0x000fe20000400000 */
[----:B------:R-:W-:Y:S01]  /*77a0*/  LEA R0, R0, R27, 0xb ;  /* 0x0000001b00007211 */ /* 0x000fe200078e58ff */
[----:B------:R-:W-:Y:S01]  /*77b0*/  FMUL R5, R24, R9 ;  /* 0x0000000918057220 */ /* 0x000fe20000400000 */
[----:B------:R-:W-:Y:S01]  /*77c0*/  FFMA R30, R26, R34, R3 ;  /* 0x000000221a1e7223 */ /* 0x000fe20000000003 */
[----:B------:R-:W-:Y:S01]  /*77d0*/  FMUL R6, R24, R10 ;  /* 0x0000000a18067220 */ /* 0x000fe20000400000 */
[----:B------:R-:W-:Y:S01]  /*77e0*/  FFMA R31, R26, R35, R7 ;  /* 0x000000231a1f7223 */ /* 0x000fe20000000007 */
[----:B------:R-:W-:Y:S01]  /*77f0*/  LEA R0, R0, UR43, 0x2 ;  /* 0x0000002b00007c11 */ /* 0x000fe2000f8e10ff */
[----:B------:R-:W-:Y:S01]  /*7800*/  FMUL R11, R24, R11 ;  /* 0x0000000b180b7220 */ /* 0x000fe20000400000 */
[----:B------:R-:W-:Y:S01]  /*7810*/  FFMA R4, R26, R36, R4 ;  /* 0x000000241a047223 */ /* 0x000fe20000000004 */
[----:B------:R-:W-:Y:S01]  /*7820*/  FMUL R8, R24, R12 ;  /* 0x0000000c18087220 */ /* 0x000fe20000400000 */
[----:B------:R-:W-:Y:S01]  /*7830*/  FFMA R5, R26, R37, R5 ;  /* 0x000000251a057223 */ /* 0x000fe20000000005 */
[----:B------:R1:W-:Y:S01]  /*7840*/  STSM.16.M88.4 [R0+0x400], R28 ;  /* 0x0004001c00007844 */ /* 0x0003e20000000200 */
[----:B------:R-:W-:Y:S01]  /*7850*/  FMUL R9, R24, R13 ;  /* 0x0000000d18097220 */ /* 0x000fe20000400000 */
[----:B------:R-:W-:Y:S01]  /*7860*/  FFMA R6, R26, R38, R6 ;  /* 0x000000261a067223 */ /* 0x000fe20000000006 */
[----:B------:R-:W-:Y:S01]  /*7870*/  FMUL R10, R24, R14 ;  /* 0x0000000e180a7220 */ /* 0x000fe20000400000 */
[----:B------:R-:W-:Y:S01]  /*7880*/  FFMA R7, R26, R39, R11 ;  /* 0x000000271a077223 */ /* 0x000fe2000000000b */
[----:B------:R-:W-:Y:S01]  /*7890*/  IADD3 R2, PT, PT, R70, 0x400, R0 ;  /* 0x0000040046027810 */ /* 0x000fe20007ffe000 */
[----:B------:R-:W-:Y:S01]  /*78a0*/  FMUL R15, R24, R15 ;  /* 0x0000000f180f7220 */ /* 0x000fe20000400000 */
[----:B------:R-:W-:Y:S01]  /*78b0*/  FFMA R8, R26, R40, R8 ;  /* 0x000000281a087223 */ /* 0x000fe20000000008 */
[----:B------:R-:W-:Y:S01]  /*78c0*/  FMUL R12, R24, R16 ;  /* 0x00000010180c7220 */ /* 0x000fe20000400000 */
[----:B------:R-:W-:Y:S01]  /*78d0*/  FFMA R9, R26, R41, R9 ;  /* 0x000000291a097223 */ /* 0x000fe20000000009 */
[----:B------:R1:W-:Y:S01]  /*78e0*/  STSM.16.M88.4 [R2], R4 ;  /* 0x0000000402007844 */ /* 0x0003e20000000200 */
[----:B------:R-:W-:Y:S01]  /*78f0*/  FMUL R13, R24, R17 ;  /* 0x00000011180d7220 */ /* 0x000fe20000400000 */
[----:B------:R-:W-:Y:S01]  /*7900*/  FFMA R10, R26, R42, R10 ;  /* 0x0000002a1a0a7223 */ /* 0x000fe2000000000a */
[----:B------:R-:W-:Y:S01]  /*7910*/  FMUL R14, R24, R18 ;  /* 0x00000012180e7220 */ /* 0x000fe20000400000 */
[----:B------:R-:W-:Y:S01]  /*7920*/  FFMA R11, R26, R43, R15 ;  /* 0x0000002b1a0b7223 */ /* 0x000fe2000000000f */
[----:B------:R-:W-:Y:S01]  /*7930*/  IADD3 R71, PT, PT, R71, 0x400, R0 ;  /* 0x0000040047477810 */ /* 0x000fe20007ffe000 */
[----:B------:R-:W-:Y:S01]  /*7940*/  FMUL R19, R24, R19 ;  /* 0x0000001318137220 */ /* 0x000fe20000400000 */
[C---:B------:R-:W-:Y:S01]  /*7950*/  FFMA R12, R26.reuse, R44, R12 ;  /* 0x0000002c1a0c7223 */ /* 0x040fe2000000000c */
[C---:B------:R-:W-:Y:S01]  /*7960*/  FFMA R13, R26.reuse, R45, R13 ;  /* 0x0000002d1a0d7223 */ /* 0x040fe2000000000d */
[C---:B------:R-:W-:Y:S01]  /*7970*/  FFMA R14, R26.reuse, R46, R14 ;  /* 0x0000002e1a0e7223 */ /* 0x040fe2000000000e */
[----:B------:R1:W-:Y:S01]  /*7980*/  STSM.16.M88.4 [R71], R8 ;  /* 0x0000000847007844 */ /* 0x0003e20000000200 */
[----:B------:R-:W-:Y:S01]  /*7990*/  FFMA R15, R26, R47, R19 ;  /* 0x0000002f1a0f7223 */ /* 0x000fe20000000013 */
[----:B------:R-:W-:Y:S05]  /*79a0*/  IADD3 R70, PT, PT, R70, R71, RZ ;  /* 0x0000004746467210 */ /* 0x000fea0007ffe0ff */
        /* <DEDUP_REMOVED lines=10> */
[----:B------:R-:W-:Y:S02]  /*7a50*/  ULEA UR5, UR44, UR43, 0xd ;  /* 0x0000002b2c057291 */ /* 0x000fe4000f8e68ff */
[----:B------:R-:W-:Y:S02]  /*7a60*/  UIADD3 UR9, UPT, UPT, UR49, 0x20, URZ ;  /* 0x0000002031097890 */ /* 0x000fe4000fffe0ff */
[----:B------:R-:W-:Y:S01]  /*7a70*/  UIADD3 UR8, UPT, UPT, UR5, 0x400, URZ ;  /* 0x0000040005087890 */ /* 0x000fe2000fffe0ff */
[----:B------:R-:W-:Y:S01]  /*7a80*/  UMOV UR10, UR50 ;  /* 0x00000032000a7c82 */ /* 0x000fe20008000000 */
[----:B------:R-:W-:Y:S01]  /*7a90*/  UMOV UR11, UR60 ;  /* 0x0000003c000b7c82 */ /* 0x000fe20008000000 */
[----:B--2---:R-:W-:Y:S04]  /*7aa0*/  UIADD3 UR4, UP0, UPT, UR6, 0x680, URZ ;  /* 0x0000068006047890 */ /* 0x004fe8000ff1e0ff */
[----:B------:R-:W-:Y:S09]  /*7ab0*/  UIADD3.X UR5, UPT, UPT, URZ, UR7, URZ, UP0, !UPT ;  /* 0x00000007ff057290 */ /* 0x000ff200087fe4ff */
[----:B------:R2:W-:Y:S02]  /*7ac0*/  UTMASTG.3D [UR8], [UR4] ;  /* 0x00000008040073b5 */ /* 0x0005e40008010000 */
[----:B--2---:R0:W-:Y:S02]  /*7ad0*/  UTMACMDFLUSH ;  /* 0x00000000000079b7 */ /* 0x0041e40000000000 */
.L_x_116:
[----:B------:R-:W-:Y:S05]  /*7ae0*/  BSYNC.RECONVERGENT B0 ;  /* 0x0000000000007941 */ /* 0x000fea0003800200 */
.L_x_115:
[----:B------:R-:W-:Y:S01]  /*7af0*/  UIADD3 UR4, UPT, UPT, UR44, 0x1, URZ ;  /* 0x000000012c047890 */ /* 0x000fe2000fffe0ff */
[----:B------:R-:W-:Y:S03]  /*7b00*/  BSSY.RECONVERGENT B0, `(.L_x_117) ;  /* 0x0000008000007945 */ /* 0x000fe60003800200 */
[----:B------:R-:W-:Y:S04]  /*7b10*/  UISETP.NE.AND UP0, UPT, UR4, 0x3, UPT ;  /* 0x000000030400788c */ /* 0x000fe8000bf05270 */
[----:B------:R-:W-:Y:S02]  /*7b20*/  UISETP.EQ.XOR UP1, UPT, UR46, 0x3, !UP0 ;  /* 0x000000032e00788c */ /* 0x000fe4000c722a70 */
[----:B------:R-:W-:Y:S02]  /*7b30*/  USEL UR45, UR4, URZ, UP0 ;  /* 0x000000ff042d7287 */ /* 0x000fe40008000000 */
[----:B------:R-:W-:Y:S04]  /*7b40*/  USEL UR5, URZ, 0x1, !UP1 ;  /* 0x00000001ff057887 */ /* 0x000fe8000c800000 */
[----:B------:R-:W-:Y:S01]  /*7b50*/  ULOP3.LUT UR53, UR53, UR5, URZ, 0x3c, !UPT ;  /* 0x0000000535357292 */ /* 0x000fe2000f8e3cff */
[----:B------:R-:W-:Y:S11]  /*7b60*/  @P0 BRA `(.L_x_118) ;  /* 0x0000000000040947 */ /* 0x000ff60003800000 */
[----:B------:R-:W-:Y:S04]  /*7b70*/  DEPBAR.LE SB0, 0x1 ;  /* 0x000080400000791a */ /* 0x000fe80000000000 */
.L_x_118:
[----:B------:R-:W-:Y:S05]  /*7b80*/  BSYNC.RECONVERGENT B0 ;  /* 0x0000000000007941 */ /* 0x000fea0003800200 */
.L_x_117:
[----:B------:R-:W-:Y:S01]  /*7b90*/  BAR.SYNC.DEFER_BLOCKING 0x1, 0x80 ;  /* 0x0042000000007b1d */ /* 0x000fe20000010000 */
[----:B------:R-:W-:Y:S01]  /*7ba0*/  UISETP.NE.AND UP0, UPT, UR52, -0x2, UPT ;  /* 0xfffffffe3400788c */ /* 0x000fe2000bf05270 */
[----:B------:R-:W-:Y:S08]  /*7bb0*/  IADD3 R22, PT, PT, R22, 0x1, RZ ;  /* 0x0000000116167810 */ /* 0x000ff00007ffe0ff */
[----:B------:R-:W-:Y:S05]  /*7bc0*/  BRA.U !UP0, `(.L_x_119) ;  /* 0x0000000108287547 */ /* 0x000fea000b800000 */
[----:B------:R-:W-:Y:S01]  /*7bd0*/  ISETP.NE.AND P0, PT, R69, RZ, PT ;  /* 0x000000ff4500720c */ /* 0x000fe20003f05270 */
[----:B-1----:R-:W-:Y:S01]  /*7be0*/  IMAD.U32 R2, RZ, RZ, UR47 ;  /* 0x0000002fff027e24 */ /* 0x002fe2000f8e00ff */
[----:B------:R-:W-:Y:S01]  /*7bf0*/  UIADD3 UR4, UPT, UPT, UR47, 0x1, URZ ;  /* 0x000000012f047890 */ /* 0x000fe2000fffe0ff */
[----:B------:R-:W-:Y:S03]  /*7c00*/  IMAD.U32 R0, RZ, RZ, UR63 ;  /* 0x0000003fff007e24 */ /* 0x000fe6000f8e00ff */
[----:B------:R-:W-:Y:S04]  /*7c10*/  UISETP.NE.AND UP0, UPT, UR4, 0x3, UPT ;  /* 0x000000030400788c */ /* 0x000fe8000bf05270 */
[----:B------:R-:W-:Y:S03]  /*7c20*/  USEL UR47, UR4, URZ, UP0 ;  /* 0x000000ff042f7287 */ /* 0x000fe60008000000 */
[----:B------:R-:W-:Y:S05]  /*7c30*/  @P0 LEA R2, R2, UR43, 0x3 ;  /* 0x0000002b02020c11 */ /* 0x000fea000f8e18ff */
[----:B------:R-:W-:Y:S05]  /*7c40*/  @P0 VIADD R2, R2, 0x48 ;  /* 0x0000004802020836 */ /* 0x000fea0000000000 */
[----:B------:R-:W-:Y:S04]  /*7c50*/  @P0 PRMT R0, R0, 0x654, R2 ;  /* 0x0000065400000816 */ /* 0x000fe80000000002 */
[----:B------:R2:W-:Y:S03]  /*7c60*/  @P0 SYNCS.ARRIVE.TRANS64.RED.A1T0 RZ, [R0+URZ], RZ ;  /* 0x000000ff00ff09a7 */ /* 0x0005e600081004ff */
.L_x_119:
[----:B------:R-:W-:Y:S01]  /*7c70*/  R2UR UR6, R68 ;  /* 0x00000000440672ca */ /* 0x000fe200000e0000 */
[----:B------:R-:W-:Y:S01]  /*7c80*/  UIADD3 UR52, UPT, UPT, UR52, 0x2, URZ ;  /* 0x0000000234347890 */ /* 0x000fe2000fffe0ff */
[----:B------:R-:W-:Y:S02]  /*7c90*/  R2UR UR5, R54 ;  /* 0x00000000360572ca */ /* 0x000fe400000e0000 */
[----:B------:R-:W-:Y:S02]  /*7ca0*/  R2UR UR4, R55 ;  /* 0x00000000370472ca */ /* 0x000fe400000e0000 */
[----:B------:R-:W-:Y:S02]  /*7cb0*/  R2UR UR60, R66 ;  /* 0x00000000423c72ca */ /* 0x000fe400000e0000 */
[----:B------:R-:W-:Y:S02]  /*7cc0*/  ISETP.NE.AND P0, PT, R58, 0x2, PT ;  /* 0x000000023a00780c */ /* 0x000fe40003f05270 */
[----:B------:R-:W-:Y:S02]  /*7cd0*/  ISETP.NE.AND P1, PT, R22, 0x4, PT ;  /* 0x000000041600780c */ /* 0x000fe40003f25270 */
[----:B-1----:R-:W-:Y:S01]  /*7ce0*/  SEL R2, RZ, 0x1, P0 ;  /* 0x00000001ff027807 */ /* 0x002fe20000000000 */
[----:B------:R-:W-:Y:S01]  /*7cf0*/  UISETP.NE.AND UP0, UPT, UR6, URZ, UPT ;  /* 0x000000ff0600728c */ /* 0x000fe2000bf05270 */
[----:B--2---:R-:W-:Y:S01]  /*7d00*/  SEL R0, RZ, 0x1, P1 ;  /* 0x00000001ff007807 */ /* 0x004fe20000800000 */
[----:B------:R-:W-:Y:S01]  /*7d10*/  UIADD3 UR27, UPT, UPT, UR36, UR5, URZ ;  /* 0x00000005241b7290 */ /* 0x000fe2000fffe0ff */
[----:B------:R-:W-:Y:S01]  /*7d20*/  LOP3.LUT R59, R59, R2, RZ, 0x3c, !PT ;  /* 0x000000023b3b7212 */ /* 0x000fe200078e3cff */
[----:B------:R-:W-:Y:S01]  /*7d30*/  UIADD3 UR25, UPT, UPT, UR37, UR4, URZ ;  /* 0x0000000425197290 */ /* 0x000fe2000fffe0ff */
[----:B------:R-:W-:Y:S02]  /*7d40*/  LOP3.LUT R60, R60, R0, RZ, 0x3c, !PT ;  /* 0x000000003c3c7212 */ /* 0x000fe400078e3cff */
[----:B------:R-:W-:Y:S02]  /*7d50*/  SEL R58, R58, RZ, P0 ;  /* 0x000000ff3a3a7207 */ /* 0x000fe40000000000 */
[----:B------:R-:W-:Y:S01]  /*7d60*/  SEL R22, R22, RZ, P1 ;  /* 0x000000ff16167207 */ /* 0x000fe20000800000 */
[----:B------:R-:W-:Y:S06]  /*7d70*/  BRA.U UP0, `(.L_x_120) ;  /* 0xffffffdd00a87547 */ /* 0x000fec000b83ffff */
[----:B------:R-:W-:-:S13]  /*7d80*/  R2UR UR4, R56 ;  /* 0x00000000380472ca */ /* 0x000fda00000e0000 */
[----:B------:R-:W-:-:S09]  /*7d90*/  UISETP.NE.AND UP0, UPT, UR4, URZ, UPT ;  /* 0x000000ff0400728c */ /* 0x000fd2000bf05270 */
[----:B------:R-:W-:Y:S05]  /*7da0*/  BRA.U !UP0, `(.L_x_121) ;  /* 0x0000000108487547 */ /* 0x000fea000b800000 */
[----:B------:R-:W1:Y:S02]  /*7db0*/  LDCU.64 UR4, c[0x0][0x890] ;  /* 0x00011200ff0477ac */ /* 0x000e640008000a00 */
[----:B-1----:R-:W-:-:S04]  /*7dc0*/  UISETP.NE.U32.AND UP0, UPT, UR4, URZ, UPT ;  /* 0x000000ff0400728c */ /* 0x002fc8000bf05070 */
[----:B------:R-:W-:-:S09]  /*7dd0*/  UISETP.NE.AND.EX UP0, UPT, UR5, URZ, UPT, UP0 ;  /* 0x000000ff0500728c */ /* 0x000fd2000bf05300 */
[----:B------:R-:W-:Y:S05]  /*7de0*/  BRA.U UP0, `(.L_x_122) ;  /* 0x00000001000c7547 */ /* 0x000fea000b800000 */
[----:B------:R-:W-:-:S13]  /*7df0*/  FSETP.NEU.AND P0, PT, R26, RZ, PT ;  /* 0x000000ff1a00720b */ /* 0x000fda0003f0d000 */
[----:B------:R-:W-:Y:S05]  /*7e00*/  @!P0 EXIT ;  /* 0x000000000000894d */ /* 0x000fea0003800000 */
[----:B------:R-:W-:Y:S05]  /*7e10*/  BRA `(.L_x_121) ;  /* 0x00000000002c7947 */ /* 0x000fea0003800000 */
.L_x_122:
[----:B------:R-:W-:Y:S01]  /*7e20*/  ISETP.NE.AND P0, PT, R57, RZ, PT ;  /* 0x000000ff3900720c */ /* 0x000fe20003f05270 */
[----:B------:R-:W-:-:S12]  /*7e30*/  BSSY.RECONVERGENT B0, `(.L_x_121) ;  /* 0x0000009000007945 */ /* 0x000fd80003800200 */
[----:B------:R-:W-:Y:S05]  /*7e40*/  @P0 BRA `(.L_x_123) ;  /* 0x0000000000140947 */ /* 0x000fea0003800000 */
[----:B------:R-:W1:Y:S02]  /*7e50*/  LDCU.64 UR4, c[0x0][0x888] ;  /* 0x00011100ff0477ac */ /* 0x000e640008000a00 */
[----:B-1----:R-:W-:-:S04]  /*7e60*/  ISETP.NE.U32.AND P0, PT, RZ, UR4, PT ;  /* 0x00000004ff007c0c */ /* 0x002fc8000bf05070 */
[----:B------:R-:W-:-:S13]  /*7e70*/  ISETP.NE.AND.EX P0, PT, RZ, UR5, PT, P0 ;  /* 0x00000005ff007c0c */ /* 0x000fda000bf05300 */
[----:B------:R-:W-:Y:S05]  /*7e80*/  @!P0 EXIT ;  /* 0x000000000000894d */ /* 0x000fea0003800000 */
[----:B------:R-:W-:Y:S05]  /*7e90*/  BRA `(.L_x_124) ;  /* 0x0000000000087947 */ /* 0x000fea0003800000 */
.L_x_123:
[----:B------:R-:W-:-:S13]  /*7ea0*/  FSETP.NEU.AND P0, PT, R26, RZ, PT ;  /* 0x000000ff1a00720b */ /* 0x000fda0003f0d000 */
[----:B------:R-:W-:Y:S05]  /*7eb0*/  @!P0 EXIT ;  /* 0x000000000000894d */ /* 0x000fea0003800000 */
.L_x_124:
[----:B------:R-:W-:Y:S05]  /*7ec0*/  BSYNC.RECONVERGENT B0 ;  /* 0x0000000000007941 */ /* 0x000fea0003800200 */
.L_x_121:
[----:B------:R-:W-:Y:S01]  /*7ed0*/  ULEA UR4, UR47, UR43, 0x3 ;  /* 0x0000002b2f047291 */ /* 0x000fe2000f8e18ff */
[----:B------:R-:W-:-:S04]  /*7ee0*/  DEPBAR.LE SB0, 0x0 ;  /* 0x000080000000791a */ /* 0x000fc80000000000 */
[----:B------:R-:W-:-:S04]  /*7ef0*/  UIADD3 UR4, UPT, UPT, UR4, 0x48, URZ ;  /* 0x0000004804047890 */ /* 0x000fc8000fffe0ff */
[----:B------:R-:W-:-:S09]  /*7f00*/  UPRMT UR4, UR63, 0x654, UR4 ;  /* 0x000006543f047896 */ /* 0x000fd20008000004 */
[----:B------:R-:W-:Y:S01]  /*7f10*/  SYNCS.ARRIVE.TRANS64.RED.A1T0 RZ, [UR4], RZ ;  /* 0x000000ffffff79a7 */ /* 0x000fe20008100404 */
[----:B------:R-:W-:Y:S05]  /*7f20*/  EXIT ;  /* 0x000000000000794d */ /* 0x000fea0003800000 */
.L_x_24:
[----:B--2---:R2:W3:Y:S02]  /*7f30*/  SYNCS.PHASECHK.TRANS64.TRYWAIT P0, [R0+URZ+0xe0], R2 ;  /* 0x0000e002000075a7 */ /* 0x0044e400080011ff */
[----:B---3--:R-:W-:Y:S05]  /*7f40*/  @!P0 NANOSLEEP.SYNCS 0x989680 ;  /* 0x009896800000895d */ /* 0x008fea0003900000 */
[----:B------:R-:W3:Y:S02]  /*7f50*/  @!P0 SYNCS.PHASECHK.TRANS64 P0, [R0+URZ+0xe0], R2 ;  /* 0x0000e002000085a7 */ /* 0x000ee400080010ff */
[----:B---3--:R-:W-:Y:S05]  /*7f60*/  @!P0 BRA `(.L_x_24) ;  /* 0xfffffffc00f08947 */ /* 0x008fea000383ffff */
[----:B------:R-:W-:Y:S05]  /*7f70*/  BRA `(.L_x_125) ;  /* 0xffffff9800c47947 */ /* 0x000fea000383ffff */
.L_x_27:
[----:B-1----:R-:W-:-:S07]  /*7f80*/  MOV R0, UR57 ;  /* 0x0000003900007c02 */ /* 0x002fce0008000f00 */
.L_x_126:
[----:B-1----:R1:W2:Y:S02]  /*7f90*/  SYNCS.PHASECHK.TRANS64.TRYWAIT P0, [R0+URZ+0x18], R3 ;  /* 0x00001803000075a7 */ /* 0x0022a400080011ff */
[----:B--2---:R-:W-:Y:S05]  /*7fa0*/  @!P0 NANOSLEEP.SYNCS 0x989680 ;  /* 0x009896800000895d */ /* 0x004fea0003900000 */
[----:B------:R-:W2:Y:S02]  /*7fb0*/  @!P0 SYNCS.PHASECHK.TRANS64 P0, [R0+URZ+0x18], R3 ;  /* 0x00001803000085a7 */ /* 0x000ea400080010ff */
[----:B--2---:R-:W-:Y:S05]  /*7fc0*/  @!P0 BRA `(.L_x_126) ;  /* 0xfffffffc00f08947 */ /* 0x004fea000383ffff */
[----:B------:R-:W-:Y:S05]  /*7fd0*/  BRA `(.L_x_26) ;  /* 0xffffff9c00107947 */ /* 0x000fea000383ffff */
.L_x_36:
[----:B-1----:R-:W-:-:S07]  /*7fe0*/  MOV R0, UR57 ;  /* 0x0000003900007c02 */ /* 0x002fce0008000f00 */
.L_x_127:
[----:B-1----:R1:W2:Y:S02]  /*7ff0*/  SYNCS.PHASECHK.TRANS64.TRYWAIT P0, [R0+URZ+0x18], R3 ;  /* 0x00001803000075a7 */ /* 0x0022a400080011ff */
[----:B--2---:R-:W-:Y:S05]  /*8000*/  @!P0 NANOSLEEP.SYNCS 0x989680 ;  /* 0x009896800000895d */ /* 0x004fea0003900000 */
[----:B------:R-:W2:Y:S02]  /*8010*/  @!P0 SYNCS.PHASECHK.TRANS64 P0, [R0+URZ+0x18], R3 ;  /* 0x00001803000085a7 */ /* 0x000ea400080010ff */
[----:B--2---:R-:W-:Y:S05]  /*8020*/  @!P0 BRA `(.L_x_127) ;  /* 0xfffffffc00f08947 */ /* 0x004fea000383ffff */
[----:B------:R-:W-:Y:S05]  /*8030*/  BRA `(.L_x_35) ;  /* 0xffffffa000747947 */ /* 0x000fea000383ffff */
.L_x_43:
[----:B-1----:R1:W4:Y:S02]  /*8040*/  SYNCS.PHASECHK.TRANS64.TRYWAIT P0, [R3+URZ+0x70], R0 ;  /* 0x00007000030075a7 */ /* 0x00232400080011ff */
[----:B----4-:R-:W-:Y:S05]  /*8050*/  @!P0 NANOSLEEP.SYNCS 0x989680 ;  /* 0x009896800000895d */ /* 0x010fea0003900000 */
[----:B------:R-:W4:Y:S02]  /*8060*/  @!P0 SYNCS.PHASECHK.TRANS64 P0, [R3+URZ+0x70], R0 ;  /* 0x00007000030085a7 */ /* 0x000f2400080010ff */
[----:B----4-:R-:W-:Y:S05]  /*8070*/  @!P0 BRA `(.L_x_43) ;  /* 0xfffffffc00f08947 */ /* 0x010fea000383ffff */
[----:B------:R-:W-:Y:S05]  /*8080*/  BRA `(.L_x_128) ;  /* 0xffffffa400b87947 */ /* 0x000fea000383ffff */
.L_x_47:
[----:B------:R-:W-:-:S07]  /*8090*/  MOV R0, UR4 ;  /* 0x0000000400007c02 */ /* 0x000fce0008000f00 */
.L_x_129:
[----:B-1----:R1:W2:Y:S02]  /*80a0*/  SYNCS.PHASECHK.TRANS64.TRYWAIT P0, [R0+URZ], R2 ;  /* 0x00000002000075a7 */ /* 0x0022a400080011ff */
[----:B--2---:R-:W-:Y:S05]  /*80b0*/  @!P0 NANOSLEEP.SYNCS 0x989680 ;  /* 0x009896800000895d */ /* 0x004fea0003900000 */
[----:B------:R-:W2:Y:S02]  /*80c0*/  @!P0 SYNCS.PHASECHK.TRANS64 P0, [R0+URZ], R2 ;  /* 0x00000002000085a7 */ /* 0x000ea400080010ff */
[----:B--2---:R-:W-:Y:S05]  /*80d0*/  @!P0 BRA `(.L_x_129) ;  /* 0xfffffffc00f08947 */ /* 0x004fea000383ffff */
[----:B------:R-:W-:Y:S05]  /*80e0*/  BRA `(.L_x_130) ;  /* 0xffffffac00647947 */ /* 0x000fea000383ffff */
.L_x_48:
[----:B------:R-:W-:-:S07]  /*80f0*/  MOV R0, UR5 ;  /* 0x0000000500007c02 */ /* 0x000fce0008000f00 */
.L_x_131:
[----:B-1----:R1:W2:Y:S02]  /*8100*/  SYNCS.PHASECHK.TRANS64.TRYWAIT P0, [R0+URZ], R2 ;  /* 0x00000002000075a7 */ /* 0x0022a400080011ff */
[----:B--2---:R-:W-:Y:S05]  /*8110*/  @!P0 NANOSLEEP.SYNCS 0x989680 ;  /* 0x009896800000895d */ /* 0x004fea0003900000 */
[----:B------:R-:W2:Y:S02]  /*8120*/  @!P0 SYNCS.PHASECHK.TRANS64 P0, [R0+URZ], R2 ;  /* 0x00000002000085a7 */ /* 0x000ea400080010ff */
[----:B--2---:R-:W-:Y:S05]  /*8130*/  @!P0 BRA `(.L_x_131) ;  /* 0xfffffffc00f08947 */ /* 0x004fea000383ffff */
[----:B------:R-:W-:Y:S05]  /*8140*/  BRA `(.L_x_132) ;  /* 0xffffffac00707947 */ /* 0x000fea000383ffff */
.L_x_51:
[----:B--2---:R2:W3:Y:S02]  /*8150*/  SYNCS.PHASECHK.TRANS64.TRYWAIT P0, [R2+URZ+0xd0], R4 ;  /* 0x0000d004020075a7 */ /* 0x0044e400080011ff */
[----:B---3--:R-:W-:Y:S05]  /*8160*/  @!P0 NANOSLEEP.SYNCS 0x989680 ;  /* 0x009896800000895d */ /* 0x008fea0003900000 */
[----:B------:R-:W3:Y:S02]  /*8170*/  @!P0 SYNCS.PHASECHK.TRANS64 P0, [R2+URZ+0xd0], R4 ;  /* 0x0000d004020085a7 */ /* 0x000ee400080010ff */
[----:B---3--:R-:W-:Y:S05]  /*8180*/  @!P0 BRA `(.L_x_51) ;  /* 0xfffffffc00f08947 */ /* 0x008fea000383ffff */
[----:B------:R-:W-:Y:S05]  /*8190*/  BRA `(.L_x_133) ;  /* 0xffffffac00cc7947 */ /* 0x000fea000383ffff */
.L_x_52:
[----:B------:R-:W-:-:S07]  /*81a0*/  MOV R2, UR4 ;  /* 0x0000000400027c02 */ /* 0x000fce0008000f00 */
.L_x_134:
[----:B--2---:R2:W3:Y:S02]  /*81b0*/  SYNCS.PHASECHK.TRANS64.TRYWAIT P0, [R2+URZ+0x80], R5 ;  /* 0x00008005020075a7 */ /* 0x0044e400080011ff */
[----:B---3--:R-:W-:Y:S05]  /*81c0*/  @!P0 NANOSLEEP.SYNCS 0x989680 ;  /* 0x009896800000895d */ /* 0x008fea0003900000 */
[----:B------:R-:W3:Y:S02]  /*81d0*/  @!P0 SYNCS.PHASECHK.TRANS64 P0, [R2+URZ+0x80], R5 ;  /* 0x00008005020085a7 */ /* 0x000ee400080010ff */
[----:B---3--:R-:W-:Y:S05]  /*81e0*/  @!P0 BRA `(.L_x_134) ;  /* 0xfffffffc00f08947 */ /* 0x008fea000383ffff */
[----:B------:R-:W-:Y:S05]  /*81f0*/  BRA `(.L_x_135) ;  /* 0xffffffac00dc7947 */ /* 0x000fea000383ffff */
.L_x_53:
[----:B--2---:R2:W3:Y:S02]  /*8200*/  SYNCS.PHASECHK.TRANS64.TRYWAIT P1, [R2+URZ+0x70], R4 ;  /* 0x00007004020075a7 */ /* 0x0044e400080211ff */
[----:B---3--:R-:W-:Y:S05]  /*8210*/  @!P1 NANOSLEEP.SYNCS 0x989680 ;  /* 0x009896800000995d */ /* 0x008fea0003900000 */
[----:B------:R-:W3:Y:S02]  /*8220*/  @!P1 SYNCS.PHASECHK.TRANS64 P1, [R2+URZ+0x70], R4 ;  /* 0x00007004020095a7 */ /* 0x000ee400080210ff */
[----:B---3--:R-:W-:Y:S05]  /*8230*/  @!P1 BRA `(.L_x_53) ;  /* 0xfffffffc00f09947 */ /* 0x008fea000383ffff */
[----:B------:R-:W-:Y:S05]  /*8240*/  BRA `(.L_x_136) ;  /* 0xffffffb0000c7947 */ /* 0x000fea000383ffff */
.L_x_56:
[----:B------:R-:W-:-:S07]  /*8250*/  MOV R0, UR4 ;  /* 0x0000000400007c02 */ /* 0x000fce0008000f00 */
.L_x_137:
[----:B--2---:R2:W3:Y:S02]  /*8260*/  SYNCS.PHASECHK.TRANS64.TRYWAIT P0, [R0+URZ+0x80], R2 ;  /* 0x00008002000075a7 */ /* 0x0044e400080011ff */
[----:B---3--:R-:W-:Y:S05]  /*8270*/  @!P0 NANOSLEEP.SYNCS 0x989680 ;  /* 0x009896800000895d */ /* 0x008fea0003900000 */
[----:B------:R-:W3:Y:S02]  /*8280*/  @!P0 SYNCS.PHASECHK.TRANS64 P0, [R0+URZ+0x80], R2 ;  /* 0x00008002000085a7 */ /* 0x000ee400080010ff */
[----:B---3--:R-:W-:Y:S05]  /*8290*/  @!P0 BRA `(.L_x_137) ;  /* 0xfffffffc00f08947 */ /* 0x008fea000383ffff */
[----:B------:R-:W-:Y:S05]  /*82a0*/  BRA `(.L_x_55) ;  /* 0xffffffb000607947 */ /* 0x000fea000383ffff */
.L_x_63:
[----:B-1----:R1:W2:Y:S02]  /*82b0*/  SYNCS.PHASECHK.TRANS64.TRYWAIT P1, [R0+URZ+0x70], R2 ;  /* 0x00007002000075a7 */ /* 0x0022a400080211ff */
[----:B--2---:R-:W-:Y:S05]  /*82c0*/  @!P1 NANOSLEEP.SYNCS 0x989680 ;  /* 0x009896800000995d */ /* 0x004fea0003900000 */
[----:B------:R-:W2:Y:S02]  /*82d0*/  @!P1 SYNCS.PHASECHK.TRANS64 P1, [R0+URZ+0x70], R2 ;  /* 0x00007002000095a7 */ /* 0x000ea400080210ff */
[----:B--2---:R-:W-:Y:S05]  /*82e0*/  @!P1 BRA `(.L_x_63) ;  /* 0xfffffffc00f09947 */ /* 0x004fea000383ffff */
[----:B------:R-:W-:Y:S05]  /*82f0*/  BRA `(.L_x_138) ;  /* 0xffffffb400c87947 */ /* 0x000fea000383ffff */
.L_x_64:
[----:B------:R-:W-:-:S13]  /*8300*/  R2UR UR4, R13 ;  /* 0x000000000d0472ca */ /* 0x000fda00000e0000 */
[----:B------:R-:W-:-:S07]  /*8310*/  MOV R2, UR4 ;  /* 0x0000000400027c02 */ /* 0x000fce0008000f00 */
.L_x_139:
[----:B-1----:R1:W2:Y:S02]  /*8320*/  SYNCS.PHASECHK.TRANS64.TRYWAIT P0, [R2+URZ+0xb0], R0 ;  /* 0x0000b000020075a7 */ /* 0x0022a400080011ff */
[----:B--2---:R-:W-:Y:S05]  /*8330*/  @!P0 NANOSLEEP.SYNCS 0x989680 ;  /* 0x009896800000895d */ /* 0x004fea0003900000 */
[----:B------:R-:W2:Y:S02]  /*8340*/  @!P0 SYNCS.PHASECHK.TRANS64 P0, [R2+URZ+0xb0], R0 ;  /* 0x0000b000020085a7 */ /* 0x000ea400080010ff */
[----:B--2---:R-:W-:Y:S05]  /*8350*/  @!P0 BRA `(.L_x_139) ;  /* 0xfffffffc00f08947 */ /* 0x004fea000383ffff */
[----:B------:R-:W-:Y:S05]  /*8360*/  BRA `(.L_x_140) ;  /* 0xffffffb8001c7947 */ /* 0x000fea000383ffff */
.L_x_67:
[----:B------:R-:W-:Y:S07]  /*8370*/  MOV R0, UR5 ;  /* 0x0000000500007c02 */ /* 0x000fee0008000f00 */
.L_x_141:
[----:B-1----:R1:W2:Y:S02]  /*8380*/  SYNCS.PHASECHK.TRANS64.TRYWAIT P0, [R0+URZ], R2 ;  /* 0x00000002000075a7 */ /* 0x0022a400080011ff */
[----:B--2---:R-:W-:Y:S05]  /*8390*/  @!P0 NANOSLEEP.SYNCS 0x989680 ;  /* 0x009896800000895d */ /* 0x004fea0003900000 */
[----:B------:R-:W2:Y:S02]  /*83a0*/  @!P0 SYNCS.PHASECHK.TRANS64 P0, [R0+URZ], R2 ;  /* 0x00000002000085a7 */ /* 0x000ea400080010ff */
[----:B--2---:R-:W-:Y:S05]  /*83b0*/  @!P0 BRA `(.L_x_141) ;  /* 0xfffffffc00f08947 */ /* 0x004fea000383ffff */
[----:B------:R-:W-:Y:S05]  /*83c0*/  BRA `(.L_x_66) ;  /* 0xffffffb800387947 */ /* 0x000fea000383ffff */
.L_x_70:
[----:B------:R-:W-:-:S07]  /*83d0*/  MOV R0, UR4 ;  /* 0x0000000400007c02 */ /* 0x000fce0008000f00 */
.L_x_142:
[----:B--2---:R2:W3:Y:S02]  /*83e0*/  SYNCS.PHASECHK.TRANS64.TRYWAIT P0, [R0+URZ], R2 ;  /* 0x00000002000075a7 */ /* 0x0044e400080011ff */
[----:B---3--:R-:W-:Y:S05]  /*83f0*/  @!P0 NANOSLEEP.SYNCS 0x989680 ;  /* 0x009896800000895d */ /* 0x008fea0003900000 */
[----:B------:R-:W3:Y:S02]  /*8400*/  @!P0 SYNCS.PHASECHK.TRANS64 P0, [R0+URZ], R2 ;  /* 0x00000002000085a7 */ /* 0x000ee400080010ff */
[----:B---3--:R-:W-:Y:S05]  /*8410*/  @!P0 BRA `(.L_x_142) ;  /* 0xfffffffc00f08947 */ /* 0x008fea000383ffff */
[----:B------:R-:W-:Y:S05]  /*8420*/  BRA `(.L_x_143) ;  /* 0xffffffc000447947 */ /* 0x000fea000383ffff */
.L_x_71:
[----:B------:R-:W-:-:S07]  /*8430*/  MOV R0, UR5 ;  /* 0x0000000500007c02 */ /* 0x000fce0008000f00 */
.L_x_144:
[----:B-1----:R1:W2:Y:S02]  /*8440*/  SYNCS.PHASECHK.TRANS64.TRYWAIT P0, [R0+URZ], R3 ;  /* 0x00000003000075a7 */ /* 0x0022a400080011ff */
[----:B--2---:R-:W-:Y:S05]  /*8450*/  @!P0 NANOSLEEP.SYNCS 0x989680 ;  /* 0x009896800000895d */ /* 0x004fea0003900000 */
[----:B------:R-:W2:Y:S02]  /*8460*/  @!P0 SYNCS.PHASECHK.TRANS64 P0, [R0+URZ], R3 ;  /* 0x00000003000085a7 */ /* 0x000ea400080010ff */
[----:B--2---:R-:W-:Y:S05]  /*8470*/  @!P0 BRA `(.L_x_144) ;  /* 0xfffffffc00f08947 */ /* 0x004fea000383ffff */
[----:B------:R-:W-:Y:S05]  /*8480*/  BRA `(.L_x_145) ;  /* 0xffffffc000507947 */ /* 0x000fea000383ffff */
.L_x_72:
[----:B------:R-:W-:-:S07]  /*8490*/  MOV R0, UR5 ;  /* 0x0000000500007c02 */ /* 0x000fce0008000f00 */
.L_x_146:
[----:B-1----:R1:W2:Y:S02]  /*84a0*/  SYNCS.PHASECHK.TRANS64.TRYWAIT P0, [R0+URZ], R3 ;  /* 0x00000003000075a7 */ /* 0x0022a400080011ff */
[----:B--2---:R-:W-:Y:S05]  /*84b0*/  @!P0 NANOSLEEP.SYNCS 0x989680 ;  /* 0x009896800000895d */ /* 0x004fea0003900000 */
[----:B------:R-:W2:Y:S02]  /*84c0*/  @!P0 SYNCS.PHASECHK.TRANS64 P0, [R0+URZ], R3 ;  /* 0x00000003000085a7 */ /* 0x000ea400080010ff */
[----:B--2---:R-:W-:Y:S05]  /*84d0*/  @!P0 BRA `(.L_x_146) ;  /* 0xfffffffc00f08947 */ /* 0x004fea000383ffff */
[----:B------:R-:W-:Y:S05]  /*84e0*/  BRA `(.L_x_147) ;  /* 0xffffffc0005c7947 */ /* 0x000fea000383ffff */
.L_x_73:
[----:B-1----:R-:W-:-:S07]  /*84f0*/  MOV R0, UR4 ;  /* 0x0000000400007c02 */ /* 0x002fce0008000f00 */
.L_x_148:
[----:B-1----:R1:W2:Y:S02]  /*8500*/  SYNCS.PHASECHK.TRANS64.TRYWAIT P0, [R0+URZ], R2 ;  /* 0x00000002000075a7 */ /* 0x0022a400080011ff */
[----:B--2---:R-:W-:Y:S05]  /*8510*/  @!P0 NANOSLEEP.SYNCS 0x989680 ;  /* 0x009896800000895d */ /* 0x004fea0003900000 */
[----:B------:R-:W2:Y:S02]  /*8520*/  @!P0 SYNCS.PHASECHK.TRANS64 P0, [R0+URZ], R2 ;  /* 0x00000002000085a7 */ /* 0x000ea400080010ff */
[----:B--2---:R-:W-:Y:S05]  /*8530*/  @!P0 BRA `(.L_x_148) ;  /* 0xfffffffc00f08947 */ /* 0x004fea000383ffff */
[----:B------:R-:W-:Y:S05]  /*8540*/  BRA `(.L_x_149) ;  /* 0xffffffc000687947 */ /* 0x000fea000383ffff */
.L_x_78:
[----:B---3--:R3:W4:Y:S02]  /*8550*/  SYNCS.PHASECHK.TRANS64.TRYWAIT P0, [R12+URZ+0x70], R0 ;  /* 0x000070000c0075a7 */ /* 0x00872400080011ff */
[----:B----4-:R-:W-:Y:S05]  /*8560*/  @!P0 NANOSLEEP.SYNCS 0x989680 ;  /* 0x009896800000895d */ /* 0x010fea0003900000 */
[----:B------:R-:W4:Y:S02]  /*8570*/  @!P0 SYNCS.PHASECHK.TRANS64 P0, [R12+URZ+0x70], R0 ;  /* 0x000070000c0085a7 */ /* 0x000f2400080010ff */
[----:B----4-:R-:W-:Y:S05]  /*8580*/  @!P0 BRA `(.L_x_78) ;  /* 0xfffffffc00f08947 */ /* 0x010fea000383ffff */
[----:B------:R-:W-:Y:S05]  /*8590*/  BRA `(.L_x_150) ;  /* 0xffffffc4007c7947 */ /* 0x000fea000383ffff */
.L_x_81:
[----:B-1----:R-:W-:Y:S07]  /*85a0*/  MOV R0, UR24 ;  /* 0x0000001800007c02 */ /* 0x002fee0008000f00 */
.L_x_151:
[----:B-1----:R1:W3:Y:S02]  /*85b0*/  SYNCS.PHASECHK.TRANS64.TRYWAIT P2, [R0+URZ+0x68], R6 ;  /* 0x00006806000075a7 */ /* 0x0022e400080411ff */
[----:B---3--:R-:W-:Y:S05]  /*85c0*/  @!P2 NANOSLEEP.SYNCS 0x989680 ;  /* 0x009896800000a95d */ /* 0x008fea0003900000 */
[----:B------:R-:W3:Y:S02]  /*85d0*/  @!P2 SYNCS.PHASECHK.TRANS64 P2, [R0+URZ+0x68], R6 ;  /* 0x000068060000a5a7 */ /* 0x000ee400080410ff */
[----:B---3--:R-:W-:Y:S05]  /*85e0*/  @!P2 BRA `(.L_x_151) ;  /* 0xfffffffc00f0a947 */ /* 0x008fea000383ffff */
[----:B------:R-:W-:Y:S05]  /*85f0*/  BRA `(.L_x_80) ;  /* 0xffffffc800e07947 */ /* 0x000fea000383ffff */
.L_x_84:
[----:B------:R-:W-:Y:S07]  /*8600*/  MOV R0, UR4 ;  /* 0x0000000400007c02 */ /* 0x000fee0008000f00 */
.L_x_152:
[----:B-1----:R1:W3:Y:S02]  /*8610*/  SYNCS.PHASECHK.TRANS64.TRYWAIT P0, [R0+URZ+0x48], R9 ;  /* 0x00004809000075a7 */ /* 0x0022e400080011ff */
[----:B---3--:R-:W-:Y:S05]  /*8620*/  @!P0 NANOSLEEP.SYNCS 0x989680 ;  /* 0x009896800000895d */ /* 0x008fea0003900000 */
[----:B------:R-:W3:Y:S02]  /*8630*/  @!P0 SYNCS.PHASECHK.TRANS64 P0, [R0+URZ+0x48], R9 ;  /* 0x00004809000085a7 */ /* 0x000ee400080010ff */
[----:B---3--:R-:W-:Y:S05]  /*8640*/  @!P0 BRA `(.L_x_152) ;  /* 0xfffffffc00f08947 */ /* 0x008fea000383ffff */
[----:B------:R-:W-:Y:S05]  /*8650*/  BRA `(.L_x_153) ;  /* 0xffffffcc00407947 */ /* 0x000fea000383ffff */
.L_x_85:
[----:B------:R-:W-:Y:S07]  /*8660*/  MOV R6, UR5 ;  /* 0x0000000500067c02 */ /* 0x000fee0008000f00 */
.L_x_154:
[----:B-1----:R1:W3:Y:S02]  /*8670*/  SYNCS.PHASECHK.TRANS64.TRYWAIT P0, [R6+URZ+0x48], R0 ;  /* 0x00004800060075a7 */ /* 0x0022e400080011ff */
[----:B---3--:R-:W-:Y:S05]  /*8680*/  @!P0 NANOSLEEP.SYNCS 0x989680 ;  /* 0x009896800000895d */ /* 0x008fea0003900000 */
[----:B------:R-:W3:Y:S02]  /*8690*/  @!P0 SYNCS.PHASECHK.TRANS64 P0, [R6+URZ+0x48], R0 ;  /* 0x00004800060085a7 */ /* 0x000ee400080010ff */
[----:B---3--:R-:W-:Y:S05]  /*86a0*/  @!P0 BRA `(.L_x_154) ;  /* 0xfffffffc00f08947 */ /* 0x008fea000383ffff */
[----:B------:R-:W-:Y:S05]  /*86b0*/  BRA `(.L_x_155) ;  /* 0xffffffcc009c7947 */ /* 0x000fea000383ffff */
.L_x_87:
[----:B------:R-:W-:-:S07]  /*86c0*/  MOV R0, UR4 ;  /* 0x0000000400007c02 */ /* 0x000fce0008000f00 */
.L_x_156:
[----:B-1----:R1:W4:Y:S02]  /*86d0*/  SYNCS.PHASECHK.TRANS64.TRYWAIT P0, [R0+URZ], R2 ;  /* 0x00000002000075a7 */ /* 0x00232400080011ff */
[----:B----4-:R-:W-:Y:S05]  /*86e0*/  @!P0 NANOSLEEP.SYNCS 0x989680 ;  /* 0x009896800000895d */ /* 0x010fea0003900000 */
[----:B------:R-:W4:Y:S02]  /*86f0*/  @!P0 SYNCS.PHASECHK.TRANS64 P0, [R0+URZ], R2 ;  /* 0x00000002000085a7 */ /* 0x000f2400080010ff */
[----:B----4-:R-:W-:Y:S05]  /*8700*/  @!P0 BRA `(.L_x_156) ;  /* 0xfffffffc00f08947 */ /* 0x010fea000383ffff */
[----:B------:R-:W-:Y:S05]  /*8710*/  BRA `(.L_x_157) ;  /* 0xffffffd0002c7947 */ /* 0x000fea000383ffff */
.L_x_88:
[----:B------:R-:W-:-:S07]  /*8720*/  MOV R0, UR5 ;  /* 0x0000000500007c02 */ /* 0x000fce0008000f00 */
.L_x_158:
[----:B-1----:R1:W4:Y:S02]  /*8730*/  SYNCS.PHASECHK.TRANS64.TRYWAIT P0, [R0+URZ], R2 ;  /* 0x00000002000075a7 */ /* 0x00232400080011ff */
[----:B----4-:R-:W-:Y:S05]  /*8740*/  @!P0 NANOSLEEP.SYNCS 0x989680 ;  /* 0x009896800000895d */ /* 0x010fea0003900000 */
[----:B------:R-:W4:Y:S02]  /*8750*/  @!P0 SYNCS.PHASECHK.TRANS64 P0, [R0+URZ], R2 ;  /* 0x00000002000085a7 */ /* 0x000f2400080010ff */
[----:B----4-:R-:W-:Y:S05]  /*8760*/  @!P0 BRA `(.L_x_158) ;  /* 0xfffffffc00f08947 */ /* 0x010fea000383ffff */
[----:B------:R-:W-:Y:S05]  /*8770*/  BRA `(.L_x_159) ;  /* 0xffffffd000387947 */ /* 0x000fea000383ffff */
.L_x_90:
[----:B-1----:R1:W2:Y:S02]  /*8780*/  SYNCS.PHASECHK.TRANS64.TRYWAIT P0, [R0+URZ+0x70], R2 ;  /* 0x00007002000075a7 */ /* 0x0022a400080011ff */
[----:B--2---:R-:W-:Y:S05]  /*8790*/  @!P0 NANOSLEEP.SYNCS 0x989680 ;  /* 0x009896800000895d */ /* 0x004fea0003900000 */
[----:B------:R-:W2:Y:S02]  /*87a0*/  @!P0 SYNCS.PHASECHK.TRANS64 P0, [R0+URZ+0x70], R2 ;  /* 0x00007002000085a7 */ /* 0x000ea400080010ff */
[----:B--2---:R-:W-:Y:S05]  /*87b0*/  @!P0 BRA `(.L_x_90) ;  /* 0xfffffffc00f08947 */ /* 0x004fea000383ffff */
[----:B------:R-:W-:Y:S05]  /*87c0*/  BRA `(.L_x_160) ;  /* 0xffffffd400287947 */ /* 0x000fea000383ffff */
.L_x_100:
[----:B-1----:R1:W3:Y:S02]  /*87d0*/  SYNCS.PHASECHK.TRANS64.TRYWAIT P1, [R2+URZ+0x30], R0 ;  /* 0x00003000020075a7 */ /* 0x0022e400080211ff */
[----:B---3--:R-:W-:Y:S05]  /*87e0*/  @!P1 NANOSLEEP.SYNCS 0x989680 ;  /* 0x009896800000995d */ /* 0x008fea0003900000 */
[----:B------:R-:W3:Y:S02]  /*87f0*/  @!P1 SYNCS.PHASECHK.TRANS64 P1, [R2+URZ+0x30], R0 ;  /* 0x00003000020095a7 */ /* 0x000ee400080210ff */
[----:B---3--:R-:W-:Y:S05]  /*8800*/  @!P1 BRA `(.L_x_100) ;  /* 0xfffffffc00f09947 */ /* 0x008fea000383ffff */
[----:B------:R-:W-:Y:S05]  /*8810*/  BRA `(.L_x_99) ;  /* 0xffffffe000a87947 */ /* 0x000fea000383ffff */
.L_x_102:
[----:B--2---:R2:W3:Y:S02]  /*8820*/  SYNCS.PHASECHK.TRANS64.TRYWAIT P0, [R72+URZ+0x90], R3 ;  /* 0x00009003480075a7 */ /* 0x0044e400080011ff */
[----:B---3--:R-:W-:Y:S05]  /*8830*/  @!P0 NANOSLEEP.SYNCS 0x989680 ;  /* 0x009896800000895d */ /* 0x008fea0003900000 */
[----:B------:R-:W3:Y:S02]  /*8840*/  @!P0 SYNCS.PHASECHK.TRANS64 P0, [R72+URZ+0x90], R3 ;  /* 0x00009003480085a7 */ /* 0x000ee400080010ff */
[----:B---3--:R-:W-:Y:S05]  /*8850*/  @!P0 BRA `(.L_x_102) ;  /* 0xfffffffc00f08947 */ /* 0x008fea000383ffff */
[----:B------:R-:W-:Y:S05]  /*8860*/  BRA `(.L_x_101) ;  /* 0xffffffe400207947 */ /* 0x000fea000383ffff */
.L_x_113:
[----:B-1----:R1:W2:Y:S02]  /*8870*/  SYNCS.PHASECHK.TRANS64.TRYWAIT P0, [R2+URZ+0x30], R73 ;  /* 0x00003049020075a7 */ /* 0x0022a400080011ff */
[----:B--2---:R-:W-:Y:S05]  /*8880*/  @!P0 NANOSLEEP.SYNCS 0x989680 ;  /* 0x009896800000895d */ /* 0x004fea0003900000 */
[----:B------:R-:W2:Y:S02]  /*8890*/  @!P0 SYNCS.PHASECHK.TRANS64 P0, [R2+URZ+0x30], R73 ;  /* 0x00003049020085a7 */ /* 0x000ea400080010ff */
[----:B--2---:R-:W-:Y:S05]  /*88a0*/  @!P0 BRA `(.L_x_113) ;  /* 0xfffffffc00f08947 */ /* 0x004fea000383ffff */
[----:B------:R-:W-:Y:S05]  /*88b0*/  BRA `(.L_x_112) ;  /* 0xffffffe800ec7947 */ /* 0x000fea000383ffff */
        .weak           $__internal_0_$__cuda_sm10x_tcgen05_guardrail_trap_col_being_dealloced_not_returned_by_alloc
        .type           $__internal_0_$__cuda_sm10x_tcgen05_guardrail_trap_col_being_dealloced_not_returned_by_alloc,@function
        .size           $__internal_0_$__cuda_sm10x_tcgen05_guardrail_trap_col_being_dealloced_not_returned_by_alloc,($__internal_1_$__cuda_sm10x_tcgen05_guardrail_trap_phase_invalid_during_alloc - $__internal_0_$__cuda_sm10x_tcgen05_guardrail_trap_col_being_dealloced_not_returned_by_alloc)
$__internal_0_$__cuda_sm10x_tcgen05_guardrail_trap_col_being_dealloced_not_returned_by_alloc:
[----:B------:R-:W-:Y:S05]  /*88c0*/  BPT.TRAP 0x1 ;  /* 0x000000040000795c */ /* 0x000fea0000300000 */
[----:B------:R-:W-:-:S04]  /*88d0*/  HFMA2 R3, -RZ, RZ, 0, 0 ;  /* 0x00000000ff037431 */ /* 0x000fc800000001ff */
[----:B------:R-:W-:Y:S05]  /*88e0*/  RET.REL.NODEC R2 `(_ZN7cutlass13device_kernelINS_4gemm6kernel13GemmUniversalIN4cute5tupleIJiiiiEEENS1_10collective13CollectiveMmaINS1_35MainloopSm100TmaUmmaWarpSpecializedILi3ELi2ELi4ENS5_IJNS4_1CILi4EEENSA_ILi2EEENSA_ILi1EEEEEEEENS5_IJNSA_ILi64EEESG_NSA_ILi128EEEEEEfNS5_IJlSD_lEEEfSJ_NS4_8TiledMMAINS4_8MMA_AtomIJNS4_17SM100_MMA_TF32_SSINS_10tfloat32_tESN_fLi64ELi64ELNS4_4UMMA5MajorE0ELSP_0ELNSO_7ScaleInE0ELSQ_0EEEEEENS4_6LayoutINS5_IJSD_SD_SD_EEENS5_IJNSA_ILi0EEESV_SV_EEEEENS5_IJNS4_10UnderscoreESY_SY_EEEEENS4_23SM90_TMA_LOAD_MULTICASTENS4_14ComposedLayoutINS4_7SwizzleILi3ELi4ELi3EEENS4_18smem_ptr_flag_bitsILi32EEENST_INS5_IJNSA_ILi8EEENSA_ILi32EEEEEENS5_IJS18_SD_EEEEEEEvNS4_8identityES11_S1C_vS1D_EENS_8epilogue10collective18CollectiveEpilogueINS1F_23Sm100TmaWarpSpecializedILi3ELi2ELi16ELb1ELb0EEEJSI_NS5_IJNST_ISG_SD_EENST_IS18_SD_EEEEEfSJ_fSJ_NS1F_6fusion15FusionCallbacksIS1J_NS1N_17LinearCombinationIffffLNS_15FloatRoundStyleE2EEESI_S1M_JEEENS4_5SM1004TMEM4LOAD26SM100_TMEM_LOAD_16dp128b8xENS4_13SM90_TMA_LOADES1C_NS4_17SM75_U32x4_LDSM_NENS4_14SM90_TMA_STOREES1C_NS4_17SM90_U32x4_STSM_NENS4_39AutoVectorizingCopyWithAssumedAlignmentILi128EEEEEEvvEEEEvNT_6ParamsE) ;  /* 0xffffff7402c47950 */ /* 0x000fea0003c3ffff */
        .weak           $__internal_1_$__cuda_sm10x_tcgen05_guardrail_trap_phase_invalid_during_alloc
        .type           $__internal_1_$__cuda_sm10x_tcgen05_guardrail_trap_phase_invalid_during_alloc,@function
        .size           $__internal_1_$__cuda_sm10x_tcgen05_guardrail_trap_phase_invalid_during_alloc,($__internal_2_$__cuda_sm10x_tcgen05_guardrail_trap_unallocated_columns_being_dealloced - $__internal_1_$__cuda_sm10x_tcgen05_guardrail_trap_phase_invalid_during_alloc)
$__internal_1_$__cuda_sm10x_tcgen05_guardrail_trap_phase_invalid_during_alloc:
[----:B------:R-:W-:Y:S05]  /*88f0*/  BPT.TRAP 0x1 ;  /* 0x000000040000795c */ /* 0x000fea0000300000 */
[----:B------:R-:W-:-:S04]  /*8900*/  MOV R5, 0x0 ;  /* 0x0000000000057802 */ /* 0x000fc80000000f00 */
[----:B------:R-:W-:Y:S05]  /*8910*/  RET.REL.NODEC R4 `(_ZN7cutlass13device_kernelINS_4gemm6kernel13GemmUniversalIN4cute5tupleIJiiiiEEENS1_10collective13CollectiveMmaINS1_35MainloopSm100TmaUmmaWarpSpecializedILi3ELi2ELi4ENS5_IJNS4_1CILi4EEENSA_ILi2EEENSA_ILi1EEEEEEEENS5_IJNSA_ILi64EEESG_NSA_ILi128EEEEEEfNS5_IJlSD_lEEEfSJ_NS4_8TiledMMAINS4_8MMA_AtomIJNS4_17SM100_MMA_TF32_SSINS_10tfloat32_tESN_fLi64ELi64ELNS4_4UMMA5MajorE0ELSP_0ELNSO_7ScaleInE0ELSQ_0EEEEEENS4_6LayoutINS5_IJSD_SD_SD_EEENS5_IJNSA_ILi0EEESV_SV_EEEEENS5_IJNS4_10UnderscoreESY_SY_EEEEENS4_23SM90_TMA_LOAD_MULTICASTENS4_14ComposedLayoutINS4_7SwizzleILi3ELi4ELi3EEENS4_18smem_ptr_flag_bitsILi32EEENST_INS5_IJNSA_ILi8EEENSA_ILi32EEEEEENS5_IJS18_SD_EEEEEEEvNS4_8identityES11_S1C_vS1D_EENS_8epilogue10collective18CollectiveEpilogueINS1F_23Sm100TmaWarpSpecializedILi3ELi2ELi16ELb1ELb0EEEJSI_NS5_IJNST_ISG_SD_EENST_IS18_SD_EEEEEfSJ_fSJ_NS1F_6fusion15FusionCallbacksIS1J_NS1N_17LinearCombinationIffffLNS_15FloatRoundStyleE2EEESI_S1M_JEEENS4_5SM1004TMEM4LOAD26SM100_TMEM_LOAD_16dp128b8xENS4_13SM90_TMA_LOADES1C_NS4_17SM75_U32x4_LDSM_NENS4_14SM90_TMA_STOREES1C_NS4_17SM90_U32x4_STSM_NENS4_39AutoVectorizingCopyWithAssumedAlignmentILi128EEEEEEvvEEEEvNT_6ParamsE) ;  /* 0xffffff7404b87950 */ /* 0x000fea0003c3ffff */
        .weak           $__internal_2_$__cuda_sm10x_tcgen05_guardrail_trap_unallocated_columns_being_dealloced
        .type           $__internal_2_$__cuda_sm10x_tcgen05_guardrail_trap_unallocated_columns_being_dealloced,@function
        .size           $__internal_2_$__cuda_sm10x_tcgen05_guardrail_trap_unallocated_columns_being_dealloced,(.L_x_162 - $__internal_2_$__cuda_sm10x_tcgen05_guardrail_trap_unallocated_columns_being_dealloced)
$__internal_2_$__cuda_sm10x_tcgen05_guardrail_trap_unallocated_columns_being_dealloced:
[----:B------:R-:W-:Y:S05]  /*8920*/  BPT.TRAP 0x1 ;  /* 0x000000040000795c */ /* 0x000fea0000300000 */
[----:B------:R-:W-:-:S04]  /*8930*/  HFMA2 R3, -RZ, RZ, 0, 0 ;  /* 0x00000000ff037431 */ /* 0x000fc800000001ff */
[----:B------:R-:W-:Y:S05]  /*8940*/  RET.REL.NODEC R2 `(_ZN7cutlass13device_kernelINS_4gemm6kernel13GemmUniversalIN4cute5tupleIJiiiiEEENS1_10collective13CollectiveMmaINS1_35MainloopSm100TmaUmmaWarpSpecializedILi3ELi2ELi4ENS5_IJNS4_1CILi4EEENSA_ILi2EEENSA_ILi1EEEEEEEENS5_IJNSA_ILi64EEESG_NSA_ILi128EEEEEEfNS5_IJlSD_lEEEfSJ_NS4_8TiledMMAINS4_8MMA_AtomIJNS4_17SM100_MMA_TF32_SSINS_10tfloat32_tESN_fLi64ELi64ELNS4_4UMMA5MajorE0ELSP_0ELNSO_7ScaleInE0ELSQ_0EEEEEENS4_6LayoutINS5_IJSD_SD_SD_EEENS5_IJNSA_ILi0EEESV_SV_EEEEENS5_IJNS4_10UnderscoreESY_SY_EEEEENS4_23SM90_TMA_LOAD_MULTICASTENS4_14ComposedLayoutINS4_7SwizzleILi3ELi4ELi3EEENS4_18smem_ptr_flag_bitsILi32EEENST_INS5_IJNSA_ILi8EEENSA_ILi32EEEEEENS5_IJS18_SD_EEEEEEEvNS4_8identityES11_S1C_vS1D_EENS_8epilogue10collective18CollectiveEpilogueINS1F_23Sm100TmaWarpSpecializedILi3ELi2ELi16ELb1ELb0EEEJSI_NS5_IJNST_ISG_SD_EENST_IS18_SD_EEEEEfSJ_fSJ_NS1F_6fusion15FusionCallbacksIS1J_NS1N_17LinearCombinationIffffLNS_15FloatRoundStyleE2EEESI_S1M_JEEENS4_5SM1004TMEM4LOAD26SM100_TMEM_LOAD_16dp128b8xENS4_13SM90_TMA_LOADES1C_NS4_17SM75_U32x4_LDSM_NENS4_14SM90_TMA_STOREES1C_NS4_17SM90_U32x4_STSM_NENS4_39AutoVectorizingCopyWithAssumedAlignmentILi128EEEEEEvvEEEEvNT_6ParamsE) ;  /* 0xffffff7402ac7950 */ /* 0x000fea0003c3ffff */
.L_x_161:
[----:B------:R-:W-:-:S00]  /*8950*/  BRA `(.L_x_161) ;  /* 0xfffffffc00fc7947 */ /* 0x000fc0000383ffff */
[----:B------:R-:W-:-:S00]  /*8960*/  NOP ;  /* 0x0000000000007918 */ /* 0x000fc00000000000 */
        /* <DEDUP_REMOVED lines=9> */
.L_x_162:


//--------------------- .nv.global.init           --------------------------
	.section	.nv.global.init,"aw",@progbits
.nv.global.init:
	.type		$str$27,@object
	.size		$str$27,($str$28 - $str$27)
$str$27:
        /*0000*/ 	.byte	0x28, 0x61, 0x64, 0x64, 0x72, 0x65, 0x73, 0x73, 0x20, 0x26, 0x20, 0x6d, 0x61, 0x73, 0x6b, 0x29
        /*0010*/ 	.byte	0x20, 0x3d, 0x3d, 0x20, 0x30, 0x00
	.type		$str$28,@object
	.size		$str$28,($str$26 - $str$28)
$str$28:
        /*0016*/ 	.byte	0x2f, 0x74, 0x6d, 0x70, 0x2f, 0x63, 0x75, 0x74, 0x6c, 0x61, 0x73, 0x73, 0x5f, 0x73, 0x77, 0x65
        /*0026*/ 	.byte	0x65, 0x70, 0x5f, 0x73, 0x72, 0x63, 0x2f, 0x69, 0x6e, 0x63, 0x6c, 0x75, 0x64, 0x65, 0x2f, 0x63
        /*0036*/ 	.byte	0x75, 0x74, 0x65, 0x2f, 0x70, 0x6f, 0x69, 0x6e, 0x74, 0x65, 0x72, 0x5f, 0x66, 0x6c, 0x61, 0x67
        /*0046*/ 	.byte	0x67, 0x65, 0x64, 0x2e, 0x68, 0x70, 0x70, 0x00
	.type		$str$26,@object
	.size		$str$26,($str$25 - $str$26)
$str$26:
        /*004e*/ 	.byte	0x2f, 0x74, 0x6d, 0x70, 0x2f, 0x63, 0x75, 0x74, 0x6c, 0x61, 0x73, 0x73, 0x5f, 0x73, 0x77, 0x65
        /*005e*/ 	.byte	0x65, 0x70, 0x5f, 0x73, 0x72, 0x63, 0x2f, 0x69, 0x6e, 0x63, 0x6c, 0x75, 0x64, 0x65, 0x2f, 0x63
        /*006e*/ 	.byte	0x75, 0x74, 0x65, 0x2f, 0x61, 0x74, 0x6f, 0x6d, 0x2f, 0x63, 0x6f, 0x70, 0x79, 0x5f, 0x74, 0x72
        /*007e*/ 	.byte	0x61, 0x69, 0x74, 0x73, 0x5f, 0x73, 0x6d, 0x31, 0x30, 0x30, 0x2e, 0x68, 0x70, 0x70, 0x00
	.type		$str$25,@object
	.size		$str$25,(__unnamed_1 - $str$25)
$str$25:
        /*008d*/ 	.byte	0x28, 0x28, 0x75, 0x69, 0x6e, 0x74, 0x33, 0x32, 0x5f, 0x74, 0x28, 0x74, 0x68, 0x72, 0x65, 0x61
        /*009d*/ 	.byte	0x64, 0x49, 0x64, 0x78, 0x2e, 0x78, 0x29, 0x20, 0x2f, 0x20, 0x33, 0x32, 0x29, 0x20, 0x25, 0x20
        /*00ad*/ 	.byte	0x34, 0x29, 0x20, 0x3d, 0x3d, 0x20, 0x28, 0x28, 0x28, 0x74, 0x6d, 0x65, 0x6d, 0x5f, 0x61, 0x64
        /*00bd*/ 	.byte	0x64, 0x72, 0x20, 0x3e, 0x3e, 0x20, 0x31, 0x36, 0x29, 0x20, 0x2f, 0x20, 0x33, 0x32, 0x29, 0x20
        /*00cd*/ 	.byte	0x25, 0x20, 0x34, 0x29, 0x00
	.type		__unnamed_1,@object
	.size		__unnamed_1,(__unnamed_2 - __unnamed_1)
__unnamed_1:
        /*00d2*/ 	.byte	0x61, 0x75, 0x74, 0x6f, 0x20, 0x63, 0x75, 0x74, 0x65, 0x3a, 0x3a, 0x61, 0x73, 0x5f, 0x70, 0x6f
        /* <DEDUP_REMOVED lines=23> */
        /*0252*/ 	.byte	0x3c, 0x32, 0x30, 0x34, 0x38, 0x3e, 0x3e, 0x3e, 0x3e, 0x5d, 0x00
	.type		__unnamed_2,@object
	.size		__unnamed_2,(.L_2 - __unnamed_2)
__unnamed_2:
        /* <DEDUP_REMOVED lines=45> */
        /*052d*/ 	.byte	0x3e, 0x3e, 0x3e, 0x5d, 0x00
.L_2:


//--------------------- .nv.shared._ZN7cutlass13device_kernelINS_4gemm6kernel13GemmUniversalIN4cute5tupleIJiiiiEEENS1_10collective13CollectiveMmaINS1_35MainloopSm100TmaUmmaWarpSpecializedILi3ELi2ELi4ENS5_IJNS4_1CILi4EEENSA_ILi2EEENSA_ILi1EEEEEEEENS5_IJNSA_ILi64EEESG_NSA_ILi128EEEEEEfNS5_IJlSD_lEEEfSJ_NS4_8TiledMMAINS4_8MMA_AtomIJNS4_17SM100_MMA_TF32_SSINS_10tfloat32_tESN_fLi64ELi64ELNS4_4UMMA5MajorE0ELSP_0ELNSO_7ScaleInE0ELSQ_0EEEEEENS4_6LayoutINS5_IJSD_SD_SD_EEENS5_IJNSA_ILi0EEESV_SV_EEEEENS5_IJNS4_10UnderscoreESY_SY_EEEEENS4_23SM90_TMA_LOAD_MULTICASTENS4_14ComposedLayoutINS4_7SwizzleILi3ELi4ELi3EEENS4_18smem_ptr_flag_bitsILi32EEENST_INS5_IJNSA_ILi8EEENSA_ILi32EEEEEENS5_IJS18_SD_EEEEEEEvNS4_8identityES11_S1C_vS1D_EENS_8epilogue10collective18CollectiveEpilogueINS1F_23Sm100TmaWarpSpecializedILi3ELi2ELi16ELb1ELb0EEEJSI_NS5_IJNST_ISG_SD_EENST_IS18_SD_EEEEEfSJ_fSJ_NS1F_6fusion15FusionCallbacksIS1J_NS1N_17LinearCombinationIffffLNS_15FloatRoundStyleE2EEESI_S1M_JEEENS4_5SM1004TMEM4LOAD26SM100_TMEM_LOAD_16dp128b8xENS4_13SM90_TMA_LOADES1C_NS4_17SM75_U32x4_LDSM_NENS4_14SM90_TMA_STOREES1C_NS4_17SM90_U32x4_STSM_NENS4_39AutoVectorizingCopyWithAssumedAlignmentILi128EEEEEEvvEEEEvNT_6ParamsE --------------------------
	.section	.nv.shared._ZN7cutlass13device_kernelINS_4gemm6kernel13GemmUniversalIN4cute5tupleIJiiiiEEENS1_10collective13CollectiveMmaINS1_35MainloopSm100TmaUmmaWarpSpecializedILi3ELi2ELi4ENS5_IJNS4_1CILi4EEENSA_ILi2EEENSA_ILi1EEEEEEEENS5_IJNSA_ILi64EEESG_NSA_ILi128EEEEEEfNS5_IJlSD_lEEEfSJ_NS4_8TiledMMAINS4_8MMA_AtomIJNS4_17SM100_MMA_TF32_SSINS_10tfloat32_tESN_fLi64ELi64ELNS4_4UMMA5MajorE0ELSP_0ELNSO_7ScaleInE0ELSQ_0EEEEEENS4_6LayoutINS5_IJSD_SD_SD_EEENS5_IJNSA_ILi0EEESV_SV_EEEEENS5_IJNS4_10UnderscoreESY_SY_EEEEENS4_23SM90_TMA_LOAD_MULTICASTENS4_14ComposedLayoutINS4_7SwizzleILi3ELi4ELi3EEENS4_18smem_ptr_flag_bitsILi32EEENST_INS5_IJNSA_ILi8EEENSA_ILi32EEEEEENS5_IJS18_SD_EEEEEEEvNS4_8identityES11_S1C_vS1D_EENS_8epilogue10collective18CollectiveEpilogueINS1F_23Sm100TmaWarpSpecializedILi3ELi2ELi16ELb1ELb0EEEJSI_NS5_IJNST_ISG_SD_EENST_IS18_SD_EEEEEfSJ_fSJ_NS1F_6fusion15FusionCallbacksIS1J_NS1N_17LinearCombinationIffffLNS_15FloatRoundStyleE2EEESI_S1M_JEEENS4_5SM1004TMEM4LOAD26SM100_TMEM_LOAD_16dp128b8xENS4_13SM90_TMA_LOADES1C_NS4_17SM75_U32x4_LDSM_NENS4_14SM90_TMA_STOREES1C_NS4_17SM90_U32x4_STSM_NENS4_39AutoVectorizingCopyWithAssumedAlignmentILi128EEEEEEvvEEEEvNT_6ParamsE,"aw",@nobits
	.sectionflags	@""
	.align	16
	.zero		1024


//--------------------- .nv.shared.reserved.0     --------------------------
	.section	.nv.shared.reserved.0,"aw",@nobits
	.weak		__nv_reservedSMEM_offset_0_alias
	.size		__nv_reservedSMEM_offset_0_alias, 0, 64
	.other		__nv_reservedSMEM_offset_0_alias,@"STO_CUDA_RESERVED_SHARED STV_DEFAULT"
__nv_reservedSMEM_offset_0_alias:
	.zero		0
.nv.shared.reserved.0:
	.zero		64
	.weak		__nv_reservedSMEM_tcgen05_partition
	.type		__nv_reservedSMEM_tcgen05_partition,@object
	.size		__nv_reservedSMEM_tcgen05_partition,(.L_0 - __nv_reservedSMEM_tcgen05_partition)
__nv_reservedSMEM_tcgen05_partition:
	.zero		32
.L_0:


//--------------------- .nv.global                --------------------------
	.section	.nv.global,"aw",@nobits
.nv.global:
	.type		_ZN40_INTERNAL_7410795f_4_k_cu_c242b722_281264cute1_E,@object
	.size		_ZN40_INTERNAL_7410795f_4_k_cu_c242b722_281264cute1_E,(_ZN40_INTERNAL_7410795f_4_k_cu_c242b722_281264cuda3std3__45__cpo6cbeginE - _ZN40_INTERNAL_7410795f_4_k_cu_c242b722_281264cute1_E)
_ZN40_INTERNAL_7410795f_4_k_cu_c242b722_281264cute1_E:
	.zero		1
	.type		_ZN40_INTERNAL_7410795f_4_k_cu_c242b722_281264cuda3std3__45__cpo6cbeginE,@object
	.size		_ZN40_INTERNAL_7410795f_4_k_cu_c242b722_281264cuda3std3__45__cpo6cbeginE,(_ZN40_INTERNAL_7410795f_4_k_cu_c242b722_281264cuda3std3__48in_placeE - _ZN40_INTERNAL_7410795f_4_k_cu_c242b722_281264cuda3std3__45__cpo6cbeginE)
_ZN40_INTERNAL_7410795f_4_k_cu_c242b722_281264cuda3std3__45__cpo6cbeginE:
	.zero		1
	.type		_ZN40_INTERNAL_7410795f_4_k_cu_c242b722_281264cuda3std3__48in_placeE,@object
	.size		_ZN40_INTERNAL_7410795f_4_k_cu_c242b722_281264cuda3std3__48in_placeE,(_ZN40_INTERNAL_7410795f_4_k_cu_c242b722_281264cuda3std6ranges3__45__cpo9iter_moveE - _ZN40_INTERNAL_7410795f_4_k_cu_c242b722_281264cuda3std3__48in_placeE)
_ZN40_INTERNAL_7410795f_4_k_cu_c242b722_281264cuda3std3__48in_placeE:
	.zero		1
	.type		_ZN40_INTERNAL_7410795f_4_k_cu_c242b722_281264cuda3std6ranges3__45__cpo9iter_moveE,@object
	.size		_ZN40_INTERNAL_7410795f_4_k_cu_c242b722_281264cuda3std6ranges3__45__cpo9iter_moveE,(_ZN40_INTERNAL_7410795f_4_k_cu_c242b722_281264cuda3std3__45__cpo5beginE - _ZN40_INTERNAL_7410795f_4_k_cu_c242b722_281264cuda3std6ranges3__45__cpo9iter_moveE)
_ZN40_INTERNAL_7410795f_4_k_cu_c242b722_281264cuda3std6ranges3__45__cpo9iter_moveE:
	.zero		1
	.type		_ZN40_INTERNAL_7410795f_4_k_cu_c242b722_281264cuda3std3__45__cpo5beginE,@object
	.size		_ZN40_INTERNAL_7410795f_4_k_cu_c242b722_281264cuda3std3__45__cpo5beginE,(_ZN40_INTERNAL_7410795f_4_k_cu_c242b722_281264cuda3std3__442_GLOBAL__N__7410795f_4_k_cu_c242b722_281266ignoreE - _ZN40_INTERNAL_7410795f_4_k_cu_c242b722_281264cuda3std3__45__cpo5beginE)
_ZN40_INTERNAL_7410795f_4_k_cu_c242b722_281264cuda3std3__45__cpo5beginE:
	.zero		1
	.type		_ZN40_INTERNAL_7410795f_4_k_cu_c242b722_281264cuda3std3__442_GLOBAL__N__7410795f_4_k_cu_c242b722_281266ignoreE,@object
	.size		_ZN40_INTERNAL_7410795f_4_k_cu_c242b722_281264cuda3std3__442_GLOBAL__N__7410795f_4_k_cu_c242b722_281266ignoreE,(_ZN40_INTERNAL_7410795f_4_k_cu_c242b722_281264cute7productE - _ZN40_INTERNAL_7410795f_4_k_cu_c242b722_281264cuda3std3__442_GLOBAL__N__7410795f_4_k_cu_c242b722_281266ignoreE)
_ZN40_INTERNAL_7410795f_4_k_cu_c242b722_281264cuda3std3__442_GLOBAL__N__7410795f_4_k_cu_c242b722_281266ignoreE:
	.zero		1
	.type		_ZN40_INTERNAL_7410795f_4_k_cu_c242b722_281264cute7productE,@object
	.size		_ZN40_INTERNAL_7410795f_4_k_cu_c242b722_281264cute7productE,(_ZN40_INTERNAL_7410795f_4_k_cu_c242b722_281264cuda3std3__45__cpo3endE - _ZN40_INTERNAL_7410795f_4_k_cu_c242b722_281264cute7productE)
_ZN40_INTERNAL_7410795f_4_k_cu_c242b722_281264cute7productE:
	.zero		1
	.type		_ZN40_INTERNAL_7410795f_4_k_cu_c242b722_281264cuda3std3__45__cpo3endE,@object
	.size		_ZN40_INTERNAL_7410795f_4_k_cu_c242b722_281264cuda3std3__45__cpo3endE,(_ZN40_INTERNAL_7410795f_4_k_cu_c242b722_281264cuda3std3__419piecewise_constructE - _ZN40_INTERNAL_7410795f_4_k_cu_c242b722_281264cuda3std3__45__cpo3endE)
_ZN40_INTERNAL_7410795f_4_k_cu_c242b722_281264cuda3std3__45__cpo3endE:
	.zero		1
	.type		_ZN40_INTERNAL_7410795f_4_k_cu_c242b722_281264cuda3std3__419piecewise_constructE,@object
	.size		_ZN40_INTERNAL_7410795f_4_k_cu_c242b722_281264cuda3std3__419piecewise_constructE,(_ZN40_INTERNAL_7410795f_4_k_cu_c242b722_281264cuda3std3__45__cpo4cendE - _ZN40_INTERNAL_7410795f_4_k_cu_c242b722_281264cuda3std3__419piecewise_constructE)
_ZN40_INTERNAL_7410795f_4_k_cu_c242b722_281264cuda3std3__419piecewise_constructE:
	.zero		1
	.type		_ZN40_INTERNAL_7410795f_4_k_cu_c242b722_281264cuda3std3__45__cpo4cendE,@object
	.size		_ZN40_INTERNAL_7410795f_4_k_cu_c242b722_281264cuda3std3__45__cpo4cendE,(_ZN40_INTERNAL_7410795f_4_k_cu_c242b722_281264cuda3std6ranges3__45__cpo4swapE - _ZN40_INTERNAL_7410795f_4_k_cu_c242b722_281264cuda3std3__45__cpo4cendE)
_ZN40_INTERNAL_7410795f_4_k_cu_c242b722_281264cuda3std3__45__cpo4cendE:
	.zero		1
	.type		_ZN40_INTERNAL_7410795f_4_k_cu_c242b722_281264cuda3std6ranges3__45__cpo4swapE,@object
	.size		_ZN40_INTERNAL_7410795f_4_k_cu_c242b722_281264cuda3std6ranges3__45__cpo4swapE,(.L_10 - _ZN40_INTERNAL_7410795f_4_k_cu_c242b722_281264cuda3std6ranges3__45__cpo4swapE)
_ZN40_INTERNAL_7410795f_4_k_cu_c242b722_281264cuda3std6ranges3__45__cpo4swapE:
	.zero		1
.L_10:


//--------------------- .nv.constant0._ZN7cutlass13device_kernelINS_4gemm6kernel13GemmUniversalIN4cute5tupleIJiiiiEEENS1_10collective13CollectiveMmaINS1_35MainloopSm100TmaUmmaWarpSpecializedILi3ELi2ELi4ENS5_IJNS4_1CILi4EEENSA_ILi2EEENSA_ILi1EEEEEEEENS5_IJNSA_ILi64EEESG_NSA_ILi128EEEEEEfNS5_IJlSD_lEEEfSJ_NS4_8TiledMMAINS4_8MMA_AtomIJNS4_17SM100_MMA_TF32_SSINS_10tfloat32_tESN_fLi64ELi64ELNS4_4UMMA5MajorE0ELSP_0ELNSO_7ScaleInE0ELSQ_0EEEEEENS4_6LayoutINS5_IJSD_SD_SD_EEENS5_IJNSA_ILi0EEESV_SV_EEEEENS5_IJNS4_10UnderscoreESY_SY_EEEEENS4_23SM90_TMA_LOAD_MULTICASTENS4_14ComposedLayoutINS4_7SwizzleILi3ELi4ELi3EEENS4_18smem_ptr_flag_bitsILi32EEENST_INS5_IJNSA_ILi8EEENSA_ILi32EEEEEENS5_IJS18_SD_EEEEEEEvNS4_8identityES11_S1C_vS1D_EENS_8epilogue10collective18CollectiveEpilogueINS1F_23Sm100TmaWarpSpecializedILi3ELi2ELi16ELb1ELb0EEEJSI_NS5_IJNST_ISG_SD_EENST_IS18_SD_EEEEEfSJ_fSJ_NS1F_6fusion15FusionCallbacksIS1J_NS1N_17LinearCombinationIffffLNS_15FloatRoundStyleE2EEESI_S1M_JEEENS4_5SM1004TMEM4LOAD26SM100_TMEM_LOAD_16dp128b8xENS4_13SM90_TMA_LOADES1C_NS4_17SM75_U32x4_LDSM_NENS4_14SM90_TMA_STOREES1C_NS4_17SM90_U32x4_STSM_NENS4_39AutoVectorizingCopyWithAssumedAlignmentILi128EEEEEEvvEEEEvNT_6ParamsE --------------------------
	.section	.nv.constant0._ZN7cutlass13device_kernelINS_4gemm6kernel13GemmUniversalIN4cute5tupleIJiiiiEEENS1_10collective13CollectiveMmaINS1_35MainloopSm100TmaUmmaWarpSpecializedILi3ELi2ELi4ENS5_IJNS4_1CILi4EEENSA_ILi2EEENSA_ILi1EEEEEEEENS5_IJNSA_ILi64EEESG_NSA_ILi128EEEEEEfNS5_IJlSD_lEEEfSJ_NS4_8TiledMMAINS4_8MMA_AtomIJNS4_17SM100_MMA_TF32_SSINS_10tfloat32_tESN_fLi64ELi64ELNS4_4UMMA5MajorE0ELSP_0ELNSO_7ScaleInE0ELSQ_0EEEEEENS4_6LayoutINS5_IJSD_SD_SD_EEENS5_IJNSA_ILi0EEESV_SV_EEEEENS5_IJNS4_10UnderscoreESY_SY_EEEEENS4_23SM90_TMA_LOAD_MULTICASTENS4_14ComposedLayoutINS4_7SwizzleILi3ELi4ELi3EEENS4_18smem_ptr_flag_bitsILi32EEENST_INS5_IJNSA_ILi8EEENSA_ILi32EEEEEENS5_IJS18_SD_EEEEEEEvNS4_8identityES11_S1C_vS1D_EENS_8epilogue10collective18CollectiveEpilogueINS1F_23Sm100TmaWarpSpecializedILi3ELi2ELi16ELb1ELb0EEEJSI_NS5_IJNST_ISG_SD_EENST_IS18_SD_EEEEEfSJ_fSJ_NS1F_6fusion15FusionCallbacksIS1J_NS1N_17LinearCombinationIffffLNS_15FloatRoundStyleE2EEESI_S1M_JEEENS4_5SM1004TMEM4LOAD26SM100_TMEM_LOAD_16dp128b8xENS4_13SM90_TMA_LOADES1C_NS4_17SM75_U32x4_LDSM_NENS4_14SM90_TMA_STOREES1C_NS4_17SM90_U32x4_STSM_NENS4_39AutoVectorizingCopyWithAssumedAlignmentILi128EEEEEEvvEEEEvNT_6ParamsE,"a",@progbits
	.sectionflags	@""
	.align	4
.nv.constant0._ZN7cutlass13device_kernelINS_4gemm6kernel13GemmUniversalIN4cute5tupleIJiiiiEEENS1_10collective13CollectiveMmaINS1_35MainloopSm100TmaUmmaWarpSpecializedILi3ELi2ELi4ENS5_IJNS4_1CILi4EEENSA_ILi2EEENSA_ILi1EEEEEEEENS5_IJNSA_ILi64EEESG_NSA_ILi128EEEEEEfNS5_IJlSD_lEEEfSJ_NS4_8TiledMMAINS4_8MMA_AtomIJNS4_17SM100_MMA_TF32_SSINS_10tfloat32_tESN_fLi64ELi64ELNS4_4UMMA5MajorE0ELSP_0ELNSO_7ScaleInE0ELSQ_0EEEEEENS4_6LayoutINS5_IJSD_SD_SD_EEENS5_IJNSA_ILi0EEESV_SV_EEEEENS5_IJNS4_10UnderscoreESY_SY_EEEEENS4_23SM90_TMA_LOAD_MULTICASTENS4_14ComposedLayoutINS4_7SwizzleILi3ELi4ELi3EEENS4_18smem_ptr_flag_bitsILi32EEENST_INS5_IJNSA_ILi8EEENSA_ILi32EEEEEENS5_IJS18_SD_EEEEEEEvNS4_8identityES11_S1C_vS1D_EENS_8epilogue10collective18CollectiveEpilogueINS1F_23Sm100TmaWarpSpecializedILi3ELi2ELi16ELb1ELb0EEEJSI_NS5_IJNST_ISG_SD_EENST_IS18_SD_EEEEEfSJ_fSJ_NS1F_6fusion15FusionCallbacksIS1J_NS1N_17LinearCombinationIffffLNS_15FloatRoundStyleE2EEESI_S1M_JEEENS4_5SM1004TMEM4LOAD26SM100_TMEM_LOAD_16dp128b8xENS4_13SM90_TMA_LOADES1C_NS4_17SM75_U32x4_LDSM_NENS4_14SM90_TMA_STOREES1C_NS4_17SM90_U32x4_STSM_NENS4_39AutoVectorizingCopyWithAssumedAlignmentILi128EEEEEEvvEEEEvNT_6ParamsE:
	.zero		2944


//--------------------- SYMBOLS --------------------------

	.type		.nv.reservedSmem.offset0,@object
	.size		.nv.reservedSmem.offset0,0x4
	.type		.nv.reservedSmem.cap,@object
	.size		.nv.reservedSmem.cap,0x4
	.type		__assertfail,@function
